def gluon_wgmma(
    a_ptr,
    b_ptr,
    c_ptr,
    M,
    N,
    K,
    stride_am,
    stride_bk,
    stride_cm,
    BLOCK_M: gl.constexpr,
    BLOCK_N: gl.constexpr,
    BLOCK_K: gl.constexpr,
    DTYPE: gl.constexpr,
    A_LAYOUT: gl.constexpr,
    B_LAYOUT: gl.constexpr,
    C_LAYOUT: gl.constexpr,
    B_SHAPE: gl.constexpr,
    TRANS_B: gl.constexpr,
    NUM_BUFFERS: gl.constexpr,
    NUM_WARPS: gl.constexpr,
):
    a_desc = tma.make_tensor_descriptor(
        a_ptr, [M, K], [stride_am, 1], [BLOCK_M, BLOCK_K], A_LAYOUT
    )
    b_desc = tma.make_tensor_descriptor(
        b_ptr,
        [N, K] if TRANS_B else [K, N],
        [stride_bk, 1],
        B_SHAPE,
        B_LAYOUT,
    )
    c_desc = tma.make_tensor_descriptor(
        c_ptr, [M, N], [stride_cm, 1], [BLOCK_M, BLOCK_N], C_LAYOUT
    )

    a_bufs = gl.allocate_shared_memory(
        DTYPE, [NUM_BUFFERS, BLOCK_M, BLOCK_K], A_LAYOUT
    )
    b_bufs = gl.allocate_shared_memory(DTYPE, [NUM_BUFFERS] + B_SHAPE, B_LAYOUT)

    pid_m = gl.program_id(0)
    pid_n = gl.program_id(1)
    off_m = pid_m * BLOCK_M
    off_n = pid_n * BLOCK_N

    mma_layout: gl.constexpr = pick_wgmma_layout(DTYPE, BLOCK_M, BLOCK_N, NUM_WARPS)
    acc = warpgroup_mma_init(
        gl.zeros((BLOCK_M, BLOCK_N), dtype=gl.float32, layout=mma_layout)
    )

    bars = gl.allocate_shared_memory(
        gl.int64, [NUM_BUFFERS, 1], mbarrier.MBarrierLayout()
    )
    for i in gl.static_range(NUM_BUFFERS):
        mbarrier.init(bars.index(i), count=1)
    idx = 0
    phase = 0

    for k in range(0, K, BLOCK_K):
        a = a_bufs.index(idx)
        b = b_bufs.index(idx)
        bar = bars.index(idx)
        mbarrier.expect(bar, a_desc.block_type.nbytes + b_desc.block_type.nbytes)
        tma.async_copy_global_to_shared(a_desc, [off_m, k], bar, a)
        tma.async_copy_global_to_shared(
            b_desc, [off_n, k] if TRANS_B else [k, off_n], bar, b
        )
        mbarrier.wait(bar, phase=phase)

        if TRANS_B:
            b = b.permute((1, 0))
        acc = warpgroup_mma_wait(num_outstanding=0, deps=(acc,))
        acc = warpgroup_mma(a, b, acc, is_async=True)

        idx += 1
        if idx == NUM_BUFFERS:
            idx = 0
            phase ^= 1

    acc = warpgroup_mma_wait(num_outstanding=0, deps=(acc,))
    for i in gl.static_range(NUM_BUFFERS):
        mbarrier.invalidate(bars.index(i))

    c_smem = gl.allocate_shared_memory(DTYPE, [BLOCK_M, BLOCK_N], C_LAYOUT)
    c_smem.store(acc.to(DTYPE))
    fence_async_shared()
    tma.async_copy_shared_to_global(c_desc, [off_m, off_n], c_smem)
    tma.store_wait(pendings=0)

# config = {"BLOCK_K": 128, "BLOCK_M": 64, "BLOCK_N": 256, "arch": "sm_90", "dtype": "bf16", "num_buffers": 1, "num_warps": 8, "trans_b": 0}
# arch = sm_90


// ===== COMPILED SASS (sm_90a) =====

	.target	sm_90a

	.elftype	@"ET_EXEC"


//--------------------- .note.nv.tkinfo           --------------------------
	.section	.note.nv.tkinfo,"",@"SHT_NOTE"
	.sectionflags	@"SHF_NOTE_NV_TKINFO"
	.tkinfo
        /*0018*/ 	.word	0x00000002
        /*0030*/ 	.string	""
        /*0030*/ 	.string	"ptxas"
        /*0030*/ 	.string	"Cuda compilation tools, release 13.0, V13.0.88"
        /*0030*/ 	.string	"Build cuda_13.0.r13.0/compiler.36424714_0"
        /*0030*/ 	.string	"-v  -suppress-debug-info  -lineinfo  -arch sm_90a "



//--------------------- .note.nv.cuinfo           --------------------------
	.section	.note.nv.cuinfo,"",@"SHT_NOTE"
	.sectionflags	@"SHF_NOTE_NV_CUINFO"
        /*0018*/ 	.short	0x0002
        /*001a*/ 	.short	0x005a
        /*001c*/ 	.short	0x0082
	.zero		2


//--------------------- .nv.info                  --------------------------
	.section	.nv.info,"",@"SHT_CUDA_INFO"
	.align	4


	//----- nvinfo : EIATTR_REGCOUNT
	.align		4
        /*0000*/ 	.byte	0x04, 0x2f
        /*0002*/ 	.short	(.L_1 - .L_0)
	.align		4
.L_0:
        /*0004*/ 	.word	index@(gluon_wgmma)
        /*0008*/ 	.word	0x0000005a


	//----- nvinfo : EIATTR_FRAME_SIZE
	.align		4
.L_1:
        /*000c*/ 	.byte	0x04, 0x11
        /*000e*/ 	.short	(.L_3 - .L_2)
	.align		4
.L_2:
        /*0010*/ 	.word	index@(gluon_wgmma)
        /*0014*/ 	.word	0x00000000


	//----- nvinfo : EIATTR_MIN_STACK_SIZE
	.align		4
.L_3:
        /*0018*/ 	.byte	0x04, 0x12
        /*001a*/ 	.short	(.L_5 - .L_4)
	.align		4
.L_4:
        /*001c*/ 	.word	index@(gluon_wgmma)
        /*0020*/ 	.word	0x00000000
.L_5:


//--------------------- .nv.compat                --------------------------
	.section	.nv.compat,"",@"SHT_CUDA_COMPAT_INFO"
	.align	4
        /*0000*/ 	.byte	0x02, 0x09, 0x01, 0x00, 0x02, 0x02, 0x04, 0x00, 0x02, 0x05, 0x05, 0x00, 0x03, 0x07, 0x01, 0x01
        /*0010*/ 	.byte	0x02, 0x03, 0x03, 0x00, 0x02, 0x06, 0x01, 0x00, 0x04, 0x0b, 0x08, 0x00, 0x00, 0x00, 0x00, 0x00
        /*0020*/ 	.byte	0x00, 0x00, 0x00, 0x00


//--------------------- .nv.info.gluon_wgmma      --------------------------
	.section	.nv.info.gluon_wgmma,"",@"SHT_CUDA_INFO"
	.sectionflags	@""
	.align	4


	//----- nvinfo : EIATTR_CUDA_API_VERSION
	.align		4
        /*0000*/ 	.byte	0x04, 0x37
        /*0002*/ 	.short	(.L_7 - .L_6)
.L_6:
        /*0004*/ 	.word	0x00000082


	//----- nvinfo : EIATTR_KPARAM_INFO
	.align		4
.L_7:
        /*0008*/ 	.byte	0x04, 0x17
        /*000a*/ 	.short	(.L_9 - .L_8)
.L_8:
        /*000c*/ 	.word	0x00000000
        /*0010*/ 	.short	0x000a
        /*0012*/ 	.short	0x0048
        /*0014*/ 	.byte	0x00, 0xf4, 0x21, 0x00


	//----- nvinfo : EIATTR_KPARAM_INFO
	.align		4
.L_9:
        /*0018*/ 	.byte	0x04, 0x17
        /*001a*/ 	.short	(.L_11 - .L_10)
.L_10:
        /*001c*/ 	.word	0x00000000
        /*0020*/ 	.short	0x0009
        /*0022*/ 	.short	0x0040
        /*0024*/ 	.byte	0x00, 0xf4, 0x21, 0x00


	//----- nvinfo : EIATTR_KPARAM_INFO
	.align		4
.L_11:
        /*0028*/ 	.byte	0x04, 0x17
        /*002a*/ 	.short	(.L_13 - .L_12)
.L_12:
        /*002c*/ 	.word	0x00000000
        /*0030*/ 	.short	0x0008
        /*0032*/ 	.short	0x0038
        /*0034*/ 	.byte	0x00, 0xf0, 0x21, 0x00


	//----- nvinfo : EIATTR_KPARAM_INFO
	.align		4
.L_13:
        /*0038*/ 	.byte	0x04, 0x17
        /*003a*/ 	.short	(.L_15 - .L_14)
.L_14:
        /*003c*/ 	.word	0x00000000
        /*0040*/ 	.short	0x0007
        /*0042*/ 	.short	0x0030
        /*0044*/ 	.byte	0x00, 0xf0, 0x21, 0x00


	//----- nvinfo : EIATTR_KPARAM_INFO
	.align		4
.L_15:
        /*0048*/ 	.byte	0x04, 0x17
        /*004a*/ 	.short	(.L_17 - .L_16)
.L_16:
        /*004c*/ 	.word	0x00000000
        /*0050*/ 	.short	0x0006
        /*0052*/ 	.short	0x0028
        /*0054*/ 	.byte	0x00, 0xf0, 0x21, 0x00


	//----- nvinfo : EIATTR_KPARAM_INFO
	.align		4
.L_17:
        /*0058*/ 	.byte	0x04, 0x17
        /*005a*/ 	.short	(.L_19 - .L_18)
.L_18:
        /*005c*/ 	.word	0x00000000
        /*0060*/ 	.short	0x0005
        /*0062*/ 	.short	0x0020
        /*0064*/ 	.byte	0x00, 0xf0, 0x11, 0x00


	//----- nvinfo : EIATTR_KPARAM_INFO
	.align		4
.L_19:
        /*0068*/ 	.byte	0x04, 0x17
        /*006a*/ 	.short	(.L_21 - .L_20)
.L_20:
        /*006c*/ 	.word	0x00000000
        /*0070*/ 	.short	0x0004
        /*0072*/ 	.short	0x001c
        /*0074*/ 	.byte	0x00, 0xf0, 0x11, 0x00


	//----- nvinfo : EIATTR_KPARAM_INFO
	.align		4
.L_21:
        /*0078*/ 	.byte	0x04, 0x17
        /*007a*/ 	.short	(.L_23 - .L_22)
.L_22:
        /*007c*/ 	.word	0x00000000
        /*0080*/ 	.short	0x0003
        /*0082*/ 	.short	0x0018
        /*0084*/ 	.byte	0x00, 0xf0, 0x11, 0x00


	//----- nvinfo : EIATTR_KPARAM_INFO
	.align		4
.L_23:
        /*0088*/ 	.byte	0x04, 0x17
        /*008a*/ 	.short	(.L_25 - .L_24)
.L_24:
        /*008c*/ 	.word	0x00000000
        /*0090*/ 	.short	0x0002
        /*0092*/ 	.short	0x0010
        /*0094*/ 	.byte	0x00, 0xf4, 0x21, 0x00


	//----- nvinfo : EIATTR_KPARAM_INFO
	.align		4
.L_25:
        /*0098*/ 	.byte	0x04, 0x17
        /*009a*/ 	.short	(.L_27 - .L_26)
.L_26:
        /*009c*/ 	.word	0x00000000
        /*00a0*/ 	.short	0x0001
        /*00a2*/ 	.short	0x0008
        /*00a4*/ 	.byte	0x00, 0xf4, 0x21, 0x00


	//----- nvinfo : EIATTR_KPARAM_INFO
	.align		4
.L_27:
        /*00a8*/ 	.byte	0x04, 0x17
        /*00aa*/ 	.short	(.L_29 - .L_28)
.L_28:
        /*00ac*/ 	.word	0x00000000
        /*00b0*/ 	.short	0x0000
        /*00b2*/ 	.short	0x0000
        /*00b4*/ 	.byte	0x00, 0xf4, 0x21, 0x00


	//----- nvinfo : EIATTR_SPARSE_MMA_MASK
	.align		4
.L_29:
        /*00b8*/ 	.byte	0x03, 0x50
        /*00ba*/ 	.short	0x0000


	//----- nvinfo : EIATTR_MAXREG_COUNT
	.align		4
        /*00bc*/ 	.byte	0x03, 0x1b
        /*00be*/ 	.short	0x00ff


	//----- nvinfo : EIATTR_NUM_BARRIERS
	.align		4
        /*00c0*/ 	.byte	0x02, 0x4c
        /*00c2*/ 	.byte	0x01
	.zero		1


	//----- nvinfo : EIATTR_MERCURY_ISA_VERSION
	.align		4
        /*00c4*/ 	.byte	0x03, 0x5f
        /*00c6*/ 	.short	0x0101


	//----- nvinfo : EIATTR_INT_WARP_WIDE_INSTR_OFFSETS
	.align		4
        /*00c8*/ 	.byte	0x04, 0x31
        /*00ca*/ 	.short	(.L_31 - .L_30)


	//   ....[0]....
.L_30:
        /*00cc*/ 	.word	0x00001300


	//   ....[1]....
        /*00d0*/ 	.word	0x00001390


	//   ....[2]....
        /*00d4*/ 	.word	0x000018f0


	//   ....[3]....
        /*00d8*/ 	.word	0x00001900


	//   ....[4]....
        /*00dc*/ 	.word	0x00001990


	//   ....[5]....
        /*00e0*/ 	.word	0x000019a0


	//   ....[6]....
        /*00e4*/ 	.word	0x00002070


	//   ....[7]....
        /*00e8*/ 	.word	0x00002080


	//----- nvinfo : EIATTR_COOP_GROUP_MASK_REGIDS
	.align		4
.L_31:
        /*00ec*/ 	.byte	0x04, 0x29
        /*00ee*/ 	.short	(.L_33 - .L_32)


	//   ....[0]....
.L_32:
        /*00f0*/ 	.word	0xffffffff


	//   ....[1]....
        /*00f4*/ 	.word	0xffffffff


	//   ....[2]....
        /*00f8*/ 	.word	0xffffffff


	//----- nvinfo : EIATTR_COOP_GROUP_INSTR_OFFSETS
	.align		4
.L_33:
        /*00fc*/ 	.byte	0x04, 0x28
        /*00fe*/ 	.short	(.L_35 - .L_34)


	//   ....[0]....
.L_34:
        /*0100*/ 	.word	0x00000150


	//   ....[1]....
        /*0104*/ 	.word	0x00000720


	//   ....[2]....
        /*0108*/ 	.word	0x00000cd0


	//----- nvinfo : EIATTR_MBARRIER_INSTR_OFFSETS
	.align		4
.L_35:
        /*010c*/ 	.byte	0x04, 0x39
        /*010e*/ 	.short	(.L_37 - .L_36)


	//   ....[0]....
.L_36:
        /*0110*/ 	.word	0x00001450
        /*0114*/ 	.word	0x000000ff
        /*0118*/ 	.word	0x00014000
        /*011c*/ 	.short	0x0100
        /*011e*/ 	.byte	0x10
	.zero		1


	//   ....[1]....
        /*0120*/ 	.word	0x00001a40
        /*0124*/ 	.word	0x000000ff
        /*0128*/ 	.word	0x00014000
        /*012c*/ 	.short	0x010a
        /*012e*/ 	.byte	0x10
	.zero		1


	//   ....[2]....
        /*0130*/ 	.word	0x00001dd0
        /*0134*/ 	.word	0x000000ff
        /*0138*/ 	.word	0x00014000
        /*013c*/ 	.short	0x0108
        /*013e*/ 	.byte	0x10
	.zero		1


	//   ....[3]....
        /*0140*/ 	.word	0x00002110
        /*0144*/ 	.word	0x000000ff
        /*0148*/ 	.word	0x00014000
        /*014c*/ 	.short	0x010a
        /*014e*/ 	.byte	0x10
	.zero		1


	//----- nvinfo : EIATTR_NUM_MBARRIERS
	.align		4
.L_37:
        /*0150*/ 	.byte	0x03, 0x38
        /*0152*/ 	.short	0x0001


	//----- nvinfo : EIATTR_EXIT_INSTR_OFFSETS
	.align		4
        /*0154*/ 	.byte	0x04, 0x1c
        /*0156*/ 	.short	(.L_39 - .L_38)


	//   ....[0]....
.L_38:
        /*0158*/ 	.word	0x00002100


	//----- nvinfo : EIATTR_REQNTID
	.align		4
.L_39:
        /*015c*/ 	.byte	0x04, 0x10
        /*015e*/ 	.short	(.L_41 - .L_40)
.L_40:
        /*0160*/ 	.word	0x00000100
        /*0164*/ 	.word	0x00000001
        /*0168*/ 	.word	0x00000001


	//----- nvinfo : EIATTR_CRS_STACK_SIZE
	.align		4
.L_41:
        /*016c*/ 	.byte	0x04, 0x1e
        /*016e*/ 	.short	(.L_43 - .L_42)
.L_42:
        /*0170*/ 	.word	0x00000000


	//----- nvinfo : EIATTR_CBANK_PARAM_SIZE
	.align		4
.L_43:
        /*0174*/ 	.byte	0x03, 0x19
        /*0176*/ 	.short	0x0050


	//----- nvinfo : EIATTR_PARAM_CBANK
	.align		4
        /*0178*/ 	.byte	0x04, 0x0a
        /*017a*/ 	.short	(.L_45 - .L_44)
	.align		4
.L_44:
        /*017c*/ 	.word	index@(.nv.constant0.gluon_wgmma)
        /*0180*/ 	.short	0x0210
        /*0182*/ 	.short	0x0050


	//----- nvinfo : EIATTR_SW_WAR
	.align		4
.L_45:
        /*0184*/ 	.byte	0x04, 0x36
        /*0186*/ 	.short	(.L_47 - .L_46)
.L_46:
        /*0188*/ 	.word	0x00000008
.L_47:


//--------------------- .nv.callgraph             --------------------------
	.section	.nv.callgraph,"",@"SHT_CUDA_CALLGRAPH"
	.align	4
	.sectionentsize	8
	.align		4
        /*0000*/ 	.word	0x00000000
	.align		4
        /*0004*/ 	.word	0xffffffff
	.align		4
        /*0008*/ 	.word	0x00000000
	.align		4
        /*000c*/ 	.word	0xfffffffe
	.align		4
        /*0010*/ 	.word	0x00000000
	.align		4
        /*0014*/ 	.word	0xfffffffd
	.align		4
        /*0018*/ 	.word	0x00000000
	.align		4
        /*001c*/ 	.word	0xfffffffc


//--------------------- .text.gluon_wgmma         --------------------------
	.section	.text.gluon_wgmma,"ax",@progbits
	.align	128
        .global         gluon_wgmma
        .type           gluon_wgmma,@function
        .size           gluon_wgmma,(.L_x_52 - gluon_wgmma)
        .other          gluon_wgmma,@"STO_CUDA_ENTRY STV_DEFAULT"
gluon_wgmma:
.text.gluon_wgmma:
[----:B------:R-:W-:Y:S01]  /*0000*/  LDC R1, c[0x0][0x28] ;  /* 0x00000a00ff017b82 */ /* 0x000fe20000000800 */
[----:B------:R-:W1:Y:S07]  /*0010*/  S2R R0, SR_TID.X ;  /* 0x0000000000007919 */ /* 0x000e6e0000002100 */
[----:B------:R-:W2:Y:S01]  /*0020*/  S2UR UR4, SR_CgaCtaId ;  /* 0x00000000000479c3 */ /* 0x000ea20000008800 */
[----:B------:R-:W-:Y:S01]  /*0030*/  UMOV UR16, 0x400 ;  /* 0x0000040000107882 */ /* 0x000fe20000000000 */
[----:B------:R-:W-:Y:S01]  /*0040*/  ULDC UR6, c[0x0][0xc] ;  /* 0x0000030000067ab9 */ /* 0x000fe20000000800 */
[----:B------:R-:W-:Y:S01]  /*0050*/  ULDC.64 UR50, c[0x0][0x250] ;  /* 0x0000940000327ab9 */ /* 0x000fe20000000a00 */
[----:B------:R-:W-:Y:S04]  /*0060*/  BSSY B0, `(.L_x_0) ;  /* 0x000001e000007945 */ /* 0x000fe80003800000 */
[----:B------:R-:W3:Y:S08]  /*0070*/  LDC R4, c[0x0][0x228] ;  /* 0x00008a00ff047b82 */ /* 0x000ef00000000800 */
[----:B------:R-:W4:Y:S08]  /*0080*/  LDC R15, c[0x0][0x230] ;  /* 0x00008c00ff0f7b82 */ /* 0x000f300000000800 */
[----:B------:R-:W-:Y:S01]  /*0090*/  S2UR UR53, SR_CTAID.Y ;  /* 0x00000000003579c3 */ /* 0x000fe20000002600 */
[----:B--2---:R-:W-:-:S03]  /*00a0*/  ULEA UR16, UR4, UR16, 0x18 ;  /* 0x0000001004107291 */ /* 0x004fc6000f8ec03f */
[----:B------:R-:W-:Y:S01]  /*00b0*/  ULDC UR4, c[0x0][0x10] ;  /* 0x0000040000047ab9 */ /* 0x000fe20000000800 */
[----:B-1----:R-:W-:-:S03]  /*00c0*/  LOP3.LUT R6, R0, 0xff, RZ, 0xc0, !PT ;  /* 0x000000ff00067812 */ /* 0x002fc600078ec0ff */
[----:B------:R-:W1:Y:S01]  /*00d0*/  S2UR UR5, SR_CTAID.Z ;  /* 0x00000000000579c3 */ /* 0x000e620000002700 */
[----:B---3--:R-:W-:Y:S01]  /*00e0*/  VIADD R4, R4, 0xffffffff ;  /* 0xffffffff04047836 */ /* 0x008fe20000000000 */
[C---:B------:R-:W-:Y:S02]  /*00f0*/  ISETP.GE.U32.AND P0, PT, R6.reuse, 0x20, PT ;  /* 0x000000200600780c */ /* 0x040fe40003f06070 */
[C---:B------:R-:W-:Y:S02]  /*0100*/  ISETP.NE.U32.AND P2, PT, R6.reuse, RZ, PT ;  /* 0x000000ff0600720c */ /* 0x040fe40003f45070 */
[----:B------:R-:W-:Y:S02]  /*0110*/  LEA R14, R6, UR16, 0x2 ;  /* 0x00000010060e7c11 */ /* 0x000fe4000f8e10ff */
[----:B------:R-:W2:Y:S01]  /*0120*/  S2UR UR54, SR_CTAID.X ;  /* 0x00000000003679c3 */ /* 0x000ea20000002500 */
[----:B----4-:R-:W-:-:S06]  /*0130*/  VIADD R12, R15, 0xffffffff ;  /* 0xffffffff0f0c7836 */ /* 0x010fcc0000000000 */
[----:B------:R3:W-:Y:S01]  /*0140*/  @!P0 STS [R14], RZ ;  /* 0x000000ff0e008388 */ /* 0x0007e20000000800 */
[----:B------:R-:W-:-:S03]  /*0150*/  NOP ;  /* 0x0000000000007918 */ /* 0x000fc60000000000 */
[----:B------:R3:W-:Y:S01]  /*0160*/  @!P2 STS [UR16+0x24], R4 ;  /* 0x00002404ff00a988 */ /* 0x0007e20008000810 */
[----:B-1----:R-:W-:-:S03]  /*0170*/  UIMAD UR4, UR5, UR4, UR53 ;  /* 0x00000004050472a4 */ /* 0x002fc6000f8e0235 */
[----:B------:R3:W-:Y:S01]  /*0180*/  @!P2 STS [UR16+0x20], R12 ;  /* 0x0000200cff00a988 */ /* 0x0007e20008000810 */
[----:B--2---:R-:W-:-:S04]  /*0190*/  UIMAD UR4, UR4, UR6, UR54 ;  /* 0x00000006040472a4 */ /* 0x004fc8000f8e0236 */
[----:B------:R-:W-:-:S04]  /*01a0*/  UIMAD UR4, UR4, 0x180, URZ ;  /* 0x00000180040478a4 */ /* 0x000fc8000f8e023f */
[----:B------:R-:W-:-:S04]  /*01b0*/  UIADD3 UR18, UP0, UR4, UR50, URZ ;  /* 0x0000003204127290 */ /* 0x000fc8000ff1e03f */
[----:B------:R-:W-:Y:S01]  /*01c0*/  ULEA.HI.X.SX32 UR19, UR4, UR51, 0x1, UP0 ;  /* 0x0000003304137291 */ /* 0x000fe200080f0e3f */
[----:B---3--:R-:W-:Y:S11]  /*01d0*/  @P2 BRA `(.L_x_1) ;  /* 0x0000000000182947 */ /* 0x008ff60003800000 */
[----:B------:R-:W1:Y:S01]  /*01e0*/  LDS R2, [UR16+0x8] ;  /* 0x00000810ff027984 */ /* 0x000e620008000800 */
[----:B------:R-:W2:Y:S01]  /*01f0*/  LDC.64 R8, c[0x0][0x210] ;  /* 0x00008400ff087b82 */ /* 0x000ea20000000a00 */
[----:B------:R-:W-:Y:S02]  /*0200*/  IMAD.MOV.U32 R3, RZ, RZ, 0x70 ;  /* 0x00000070ff037424 */ /* 0x000fe400078e00ff */
[----:B--2---:R2:W-:Y:S03]  /*0210*/  STS.64 [UR16], R8 ;  /* 0x00000008ff007988 */ /* 0x0045e60008000a10 */
[----:B-1----:R-:W-:-:S05]  /*0220*/  LOP3.LUT R2, R2, 0x10, R3, 0xd8, !PT ;  /* 0x0000001002027812 */ /* 0x002fca00078ed803 */
[----:B------:R2:W-:Y:S02]  /*0230*/  STS [UR16+0x8], R2 ;  /* 0x00000802ff007988 */ /* 0x0005e40008000810 */
.L_x_1:
[----:B------:R-:W-:Y:S05]  /*0240*/  BSYNC B0 ;  /* 0x0000000000007941 */ /* 0x000fea0003800000 */
.L_x_0:
[----:B------:R-:W-:Y:S04]  /*0250*/  BSSY B0, `(.L_x_2) ;  /* 0x000000a000007945 */ /* 0x000fe80003800000 */
[----:B------:R-:W-:Y:S05]  /*0260*/  @P2 BRA `(.L_x_3) ;  /* 0x0000000000202947 */ /* 0x000fea0003800000 */
[----:B--2---:R-:W1:Y:S01]  /*0270*/  LDS R2, [UR16+0x34] ;  /* 0x00003410ff027984 */ /* 0x004e620008000800 */
[----:B------:R-:W-:Y:S02]  /*0280*/  IMAD.MOV.U32 R3, RZ, RZ, 0x3f000000 ;  /* 0x3f000000ff037424 */ /* 0x000fe400078e00ff */
[----:B------:R-:W-:Y:S01]  /*0290*/  @!P2 IMAD.MOV.U32 R5, RZ, RZ, 0x3f ;  /* 0x0000003fff05a424 */ /* 0x000fe200078e00ff */
[----:B------:R-:W2:Y:S02]  /*02a0*/  @!P2 LDS R8, [UR16+0x38] ;  /* 0x00003810ff08a984 */ /* 0x000ea40008000800 */
[----:B-1----:R-:W-:Y:S02]  /*02b0*/  LOP3.LUT R2, R2, 0xff000000, R3, 0xb8, !PT ;  /* 0xff00000002027812 */ /* 0x002fe400078eb803 */
[----:B--2---:R-:W-:-:S03]  /*02c0*/  @!P2 LOP3.LUT R3, R8, 0xff, R5, 0xb8, !PT ;  /* 0x000000ff0803a812 */ /* 0x004fc600078eb805 */
[----:B------:R1:W-:Y:S04]  /*02d0*/  STS [UR16+0x34], R2 ;  /* 0x00003402ff007988 */ /* 0x0003e80008000810 */
[----:B------:R1:W-:Y:S02]  /*02e0*/  @!P2 STS [UR16+0x38], R3 ;  /* 0x00003803ff00a988 */ /* 0x0003e40008000810 */
.L_x_3:
[----:B------:R-:W-:Y:S05]  /*02f0*/  BSYNC B0 ;  /* 0x0000000000007941 */ /* 0x000fea0003800000 */
.L_x_2:
[----:B------:R-:W-:Y:S04]  /*0300*/  BSSY B0, `(.L_x_4) ;  /* 0x000000e000007945 */ /* 0x000fe80003800000 */
[----:B------:R-:W-:Y:S05]  /*0310*/  @P2 BRA `(.L_x_5) ;  /* 0x0000000000302947 */ /* 0x000fea0003800000 */
[----:B-1----:R-:W1:Y:S01]  /*0320*/  LDS R3, [UR16+0x34] ;  /* 0x00003410ff037984 */ /* 0x002e620008000800 */
[----:B------:R-:W3:Y:S03]  /*0330*/  LDC.64 R10, c[0x0][0x238] ;  /* 0x00008e00ff0a7b82 */ /* 0x000ee60000000a00 */
[----:B--2---:R-:W2:Y:S01]  /*0340*/  LDS R2, [UR16+0x1c] ;  /* 0x00001c10ff027984 */ /* 0x004ea20008000800 */
[C---:B---3--:R-:W-:Y:S01]  /*0350*/  SHF.L.U64.HI R8, R10.reuse, 0x1, R11 ;  /* 0x000000010a087819 */ /* 0x048fe2000001020b */
[----:B------:R-:W-:-:S03]  /*0360*/  IMAD.SHL.U32 R5, R10, 0x2, RZ ;  /* 0x000000020a057824 */ /* 0x000fc600078e00ff */
[--C-:B------:R-:W-:Y:S02]  /*0370*/  SHF.R.U32.HI R7, RZ, 0x4, R8.reuse ;  /* 0x00000004ff077819 */ /* 0x100fe40000011608 */
[----:B------:R-:W-:-:S05]  /*0380*/  SHF.R.U64 R5, R5, 0x4, R8 ;  /* 0x0000000405057819 */ /* 0x000fca0000001208 */
[----:B------:R3:W-:Y:S01]  /*0390*/  STS [UR16+0xc], R5 ;  /* 0x00000c05ff007988 */ /* 0x0007e20008000810 */
[----:B-1----:R-:W-:Y:S02]  /*03a0*/  LOP3.LUT R3, R3, 0x7, RZ, 0xb8, !PT ;  /* 0x0000000703037812 */ /* 0x002fe400078eb8ff */
[----:B--2---:R-:W-:-:S03]  /*03b0*/  LOP3.LUT R2, R2, 0xf, R7, 0xb8, !PT ;  /* 0x0000000f02027812 */ /* 0x004fc600078eb807 */
[----:B------:R3:W-:Y:S04]  /*03c0*/  STS [UR16+0x34], R3 ;  /* 0x00003403ff007988 */ /* 0x0007e80008000810 */
[----:B------:R3:W-:Y:S02]  /*03d0*/  STS [UR16+0x1c], R2 ;  /* 0x00001c02ff007988 */ /* 0x0007e40008000810 */
.L_x_5:
[----:B------:R-:W-:Y:S05]  /*03e0*/  BSYNC B0 ;  /* 0x0000000000007941 */ /* 0x000fea0003800000 */
.L_x_4:
[----:B------:R-:W-:Y:S04]  /*03f0*/  BSSY B1, `(.L_x_6) ;  /* 0x000001b000017945 */ /* 0x000fe80003800000 */
[----:B------:R-:W-:Y:S01]  /*0400*/  BSSY B0, `(.L_x_7) ;  /* 0x0000016000007945 */ /* 0x000fe20003800000 */
[----:B------:R-:W-:-:S03]  /*0410*/  IMAD.MOV.U32 R10, RZ, RZ, RZ ;  /* 0x000000ffff0a7224 */ /* 0x000fc600078e00ff */
[----:B------:R-:W-:Y:S05]  /*0420*/  @P2 BRA `(.L_x_8) ;  /* 0x0000000000202947 */ /* 0x000fea0003800000 */
[----:B-123--:R-:W1:Y:S02]  /*0430*/  LDS R2, [UR16+0x34] ;  /* 0x00003410ff027984 */ /* 0x00ee640008000800 */
[----:B-1----:R-:W-:-:S05]  /*0440*/  LOP3.LUT R2, R2, 0x38, RZ, 0xb8, !PT ;  /* 0x0000003802027812 */ /* 0x002fca00078eb8ff */
[----:B------:R1:W-:Y:S01]  /*0450*/  STS [UR16+0x34], R2 ;  /* 0x00003402ff007988 */ /* 0x0003e20008000810 */
[----:B------:R-:W-:Y:S05]  /*0460*/  @P2 BRA `(.L_x_9) ;  /* 0x0000000000202947 */ /* 0x000fea0003800000 */
[----:B-1----:R-:W1:Y:S01]  /*0470*/  LDS R2, [UR16+0x8] ;  /* 0x00000810ff027984 */ /* 0x002e620008000800 */
[----:B------:R-:W-:-:S05]  /*0480*/  IMAD.MOV.U32 R3, RZ, RZ, 0x780 ;  /* 0x00000780ff037424 */ /* 0x000fca00078e00ff */
[----:B-1----:R-:W-:-:S05]  /*0490*/  LOP3.LUT R2, R2, 0x500, R3, 0xd8, !PT ;  /* 0x0000050002027812 */ /* 0x002fca00078ed803 */
[----:B------:R4:W-:Y:S02]  /*04a0*/  STS [UR16+0x8], R2 ;  /* 0x00000802ff007988 */ /* 0x0009e40008000810 */
.L_x_8:
[----:B------:R-:W-:Y:S05]  /*04b0*/  @P2 BRA `(.L_x_10) ;  /* 0x0000000000282947 */ /* 0x000fea0003800000 */
[----:B-1234-:R-:W1:Y:S02]  /*04c0*/  LDS R2, [UR16+0x8] ;  /* 0x00000810ff027984 */ /* 0x01ee640008000800 */
[----:B-1----:R-:W-:-:S05]  /*04d0*/  LOP3.LUT R2, R2, 0x1800, RZ, 0xb8, !PT ;  /* 0x0000180002027812 */ /* 0x002fca00078eb8ff */
[----:B------:R2:W-:Y:S02]  /*04e0*/  STS [UR16+0x8], R2 ;  /* 0x00000802ff007988 */ /* 0x0005e40008000810 */
.L_x_9:
[----:B------:R-:W-:Y:S05]  /*04f0*/  @P2 BREAK B0 ;  /* 0x0000000000002942 */ /* 0x000fea0003800000 */
[----:B------:R-:W-:Y:S05]  /*0500*/  @P2 BRA `(.L_x_11) ;  /* 0x0000000000242947 */ /* 0x000fea0003800000 */
[----:B------:R-:W3:Y:S01]  /*0510*/  LDS R3, [UR16+0x8] ;  /* 0x00000810ff037984 */ /* 0x000ee20008000800 */
[----:B-12---:R-:W-:-:S05]  /*0520*/  IMAD.MOV.U32 R2, RZ, RZ, 0x6000 ;  /* 0x00006000ff027424 */ /* 0x006fca00078e00ff */
[----:B---3--:R-:W-:-:S04]  /*0530*/  LOP3.LUT R2, R3, 0x6000, R2, 0xd8, !PT ;  /* 0x0000600003027812 */ /* 0x008fc800078ed802 */
[----:B------:R-:W-:-:S05]  /*0540*/  LOP3.LUT R2, R2, 0x400000, RZ, 0xb8, !PT ;  /* 0x0040000002027812 */ /* 0x000fca00078eb8ff */
[----:B------:R5:W-:Y:S02]  /*0550*/  STS [UR16+0x8], R2 ;  /* 0x00000802ff007988 */ /* 0x000be40008000810 */
.L_x_10:
[----:B------:R-:W-:Y:S05]  /*0560*/  BSYNC B0 ;  /* 0x0000000000007941 */ /* 0x000fea0003800000 */
.L_x_7:
[----:B-12345:R-:W1:Y:S02]  /*0570*/  @!P2 LDS R2, [UR16+0x8] ;  /* 0x00000810ff02a984 */ /* 0x03ee640008000800 */
[----:B-1----:R-:W-:-:S05]  /*0580*/  @!P2 LOP3.LUT R2, R2, 0x8000, RZ, 0xb8, !PT ;  /* 0x000080000202a812 */ /* 0x002fca00078eb8ff */
[----:B------:R3:W-:Y:S02]  /*0590*/  @!P2 STS [UR16+0x8], R2 ;  /* 0x00000802ff00a988 */ /* 0x0007e40008000810 */
.L_x_11:
[----:B------:R-:W-:Y:S05]  /*05a0*/  BSYNC B1 ;  /* 0x0000000000017941 */ /* 0x000fea0003800000 */
.L_x_6:
[----:B------:R-:W-:Y:S05]  /*05b0*/  WARPSYNC.ALL ;  /* 0x0000000000007948 */ /* 0x000fea0003800000 */
[----:B------:R-:W4:Y:S02]  /*05c0*/  LDC R5, c[0x0][0x22c] ;  /* 0x00008b00ff057b82 */ /* 0x000f240000000800 */
[----:B----4-:R-:W-:Y:S01]  /*05d0*/  VIADD R5, R5, 0xffffffff ;  /* 0xffffffff05057836 */ /* 0x010fe20000000000 */
[----:B------:R-:W-:Y:S06]  /*05e0*/  @P0 BRA `(.L_x_12) ;  /* 0x0000000000280947 */ /* 0x000fec0003800000 */
[----:B-123--:R-:W1:Y:S01]  /*05f0*/  S2R R2, SR_LANEID ;  /* 0x0000000000027919 */ /* 0x00ee620000000000 */
[----:B------:R-:W-:Y:S05]  /*0600*/  WARPSYNC.ALL ;  /* 0x0000000000007948 */ /* 0x000fea0003800000 */
[----:B-1----:R-:W-:-:S05]  /*0610*/  IMAD.SHL.U32 R7, R2, 0x4, RZ ;  /* 0x0000000402077824 */ /* 0x002fca00078e00ff */
[----:B------:R-:W1:Y:S01]  /*0620*/  LDS R9, [R7+UR16] ;  /* 0x0000001007097984 */ /* 0x000e620008000800 */
[----:B------:R-:W-:-:S05]  /*0630*/  IADD3 R2, P1, R7, UR18, RZ ;  /* 0x0000001207027c10 */ /* 0x000fca000ff3e0ff */
[----:B------:R-:W-:-:S05]  /*0640*/  IMAD.X R3, RZ, RZ, UR19, P1 ;  /* 0x00000013ff037e24 */ /* 0x000fca00088e06ff */
[----:B-1----:R4:W5:Y:S01]  /*0650*/  ATOMG.E.EXCH.STRONG.GPU PT, RZ, [R2], R9 ;  /* 0x0000000902ff73a8 */ /* 0x00296200041ee100 */
[----:B------:R-:W-:-:S04]  /*0660*/  DEPBAR {5,4,3,2,1,0} ;  /* 0x0000003f0000791a */ /* 0x000fc80000000000 */
[----:B------:R4:W-:Y:S01]  /*0670*/  UTMACCTL.IV [UR18] ;  /* 0x00000000120079b9 */ /* 0x0009e20008000000 */
[----:B------:R-:W-:Y:S01]  /*0680*/  NOP ;  /* 0x0000000000007918 */ /* 0x000fe20000000000 */
.L_x_12:
[----:B------:R-:W-:Y:S05]  /*0690*/  @P0 BRA `(.L_x_13) ;  /* 0x00000000000c0947 */ /* 0x000fea0003800000 */
[----:B------:R0:W-:Y:S01]  /*06a0*/  UTMACMDFLUSH ;  /* 0x00000000000079b7 */ /* 0x0001e20000000000 */
[----:B------:R-:W-:Y:S05]  /*06b0*/  @P0 BRA `(.L_x_13) ;  /* 0x0000000000040947 */ /* 0x000fea0003800000 */
[----:B------:R-:W-:-:S04]  /*06c0*/  DEPBAR.LE SB0, 0x0 ;  /* 0x000080000000791a */ /* 0x000fc80000000000 */
.L_x_13:
[----:B------:R-:W-:Y:S05]  /*06d0*/  WARPSYNC.ALL ;  /* 0x0000000000007948 */ /* 0x000fea0003800000 */
[----:B-----5:R-:W-:Y:S06]  /*06e0*/  BAR.SYNC.DEFER_BLOCKING 0x0 ;  /* 0x0000000000007b1d */ /* 0x020fec0000010000 */
[----:B------:R-:W-:Y:S02]  /*06f0*/  BSSY B1, `(.L_x_14) ;  /* 0x000000b000017945 */ /* 0x000fe40003800000 */
[----:B------:R-:W-:Y:S06]  /*0700*/  BAR.SYNC.DEFER_BLOCKING 0x0 ;  /* 0x0000000000007b1d */ /* 0x000fec0000010000 */
[----:B------:R5:W-:Y:S01]  /*0710*/  @!P0 STS [R14], RZ ;  /* 0x000000ff0e008388 */ /* 0x000be20000000800 */
[----:B------:R-:W-:Y:S01]  /*0720*/  NOP ;  /* 0x0000000000007918 */ /* 0x000fe20000000000 */
[----:B------:R-:W-:Y:S05]  /*0730*/  @P2 BRA `(.L_x_15) ;  /* 0x0000000000182947 */ /* 0x000fea0003800000 */
[----:B-1234-:R-:W1:Y:S01]  /*0740*/  LDS R2, [UR16+0x8] ;  /* 0x00000810ff027984 */ /* 0x01ee620008000800 */
[----:B------:R-:W2:Y:S01]  /*0750*/  LDC.64 R8, c[0x0][0x218] ;  /* 0x00008600ff087b82 */ /* 0x000ea20000000a00 */
[----:B------:R-:W-:Y:S02]  /*0760*/  IMAD.MOV.U32 R3, RZ, RZ, 0x70 ;  /* 0x00000070ff037424 */ /* 0x000fe400078e00ff */
[----:B--2---:R2:W-:Y:S03]  /*0770*/  STS.64 [UR16], R8 ;  /* 0x00000008ff007988 */ /* 0x0045e60008000a10 */
[----:B-1----:R-:W-:-:S05]  /*0780*/  LOP3.LUT R2, R2, 0x10, R3, 0xd8, !PT ;  /* 0x0000001002027812 */ /* 0x002fca00078ed803 */
[----:B------:R2:W-:Y:S02]  /*0790*/  STS [UR16+0x8], R2 ;  /* 0x00000802ff007988 */ /* 0x0005e40008000810 */
.L_x_15:
[----:B----4-:R-:W-:Y:S05]  /*07a0*/  BSYNC B1 ;  /* 0x0000000000017941 */ /* 0x010fea0003800000 */
.L_x_14:
[----:B------:R-:W-:Y:S04]  /*07b0*/  BSSY B1, `(.L_x_16) ;  /* 0x000000a000017945 */ /* 0x000fe80003800000 */
[----:B------:R-:W-:Y:S05]  /*07c0*/  @P2 BRA `(.L_x_17) ;  /* 0x0000000000202947 */ /* 0x000fea0003800000 */
[----:B-123--:R-:W1:Y:S01]  /*07d0*/  LDS R2, [UR16+0x34] ;  /* 0x00003410ff027984 */ /* 0x00ee620008000800 */
[----:B------:R-:W-:Y:S02]  /*07e0*/  IMAD.MOV.U32 R7, RZ, RZ, 0x3f000000 ;  /* 0x3f000000ff077424 */ /* 0x000fe400078e00ff */
[----:B------:R-:W-:Y:S01]  /*07f0*/  @!P2 IMAD.MOV.U32 R3, RZ, RZ, 0x7f ;  /* 0x0000007fff03a424 */ /* 0x000fe200078e00ff */
[----:B------:R-:W2:Y:S02]  /*0800*/  @!P2 LDS R8, [UR16+0x38] ;  /* 0x00003810ff08a984 */ /* 0x000ea40008000800 */
[----:B-1----:R-:W-:Y:S02]  /*0810*/  LOP3.LUT R2, R2, 0xff000000, R7, 0xb8, !PT ;  /* 0xff00000002027812 */ /* 0x002fe400078eb807 */
[----:B--2---:R-:W-:-:S03]  /*0820*/  @!P2 LOP3.LUT R3, R8, 0xff, R3, 0xb8, !PT ;  /* 0x000000ff0803a812 */ /* 0x004fc600078eb803 */
[----:B------:R4:W-:Y:S04]  /*0830*/  STS [UR16+0x34], R2 ;  /* 0x00003402ff007988 */ /* 0x0009e80008000810 */
[----:B------:R4:W-:Y:S02]  /*0840*/  @!P2 STS [UR16+0x38], R3 ;  /* 0x00003803ff00a988 */ /* 0x0009e40008000810 */
.L_x_17:
[----:B------:R-:W-:Y:S05]  /*0850*/  BSYNC B1 ;  /* 0x0000000000017941 */ /* 0x000fea0003800000 */
.L_x_16:
[----:B------:R-:W-:Y:S04]  /*0860*/  BSSY B1, `(.L_x_18) ;  /* 0x0000004000017945 */ /* 0x000fe80003800000 */
[----:B------:R-:W-:Y:S05]  /*0870*/  @P2 BRA `(.L_x_19) ;  /* 0x0000000000082947 */ /* 0x000fea0003800000 */
[----:B------:R1:W-:Y:S04]  /*0880*/  STS [UR16+0x24], R12 ;  /* 0x0000240cff007988 */ /* 0x0003e80008000810 */
[----:B------:R1:W-:Y:S02]  /*0890*/  STS [UR16+0x20], R5 ;  /* 0x00002005ff007988 */ /* 0x0003e40008000810 */
.L_x_19:
[----:B------:R-:W-:Y:S05]  /*08a0*/  BSYNC B1 ;  /* 0x0000000000017941 */ /* 0x000fea0003800000 */
.L_x_18:
[----:B------:R-:W-:Y:S04]  /*08b0*/  BSSY B1, `(.L_x_20) ;  /* 0x000000e000017945 */ /* 0x000fe80003800000 */
[----:B------:R-:W-:Y:S05]  /*08c0*/  @P2 BRA `(.L_x_21) ;  /* 0x0000000000302947 */ /* 0x000fea0003800000 */
[----:B----4-:R-:W4:Y:S01]  /*08d0*/  LDS R3, [UR16+0x34] ;  /* 0x00003410ff037984 */ /* 0x010f220008000800 */
[----:B-1----:R-:W1:Y:S03]  /*08e0*/  LDC.64 R12, c[0x0][0x240] ;  /* 0x00009000ff0c7b82 */ /* 0x002e660000000a00 */
[----:B--23--:R-:W2:Y:S01]  /*08f0*/  LDS R2, [UR16+0x1c] ;  /* 0x00001c10ff027984 */ /* 0x00cea20008000800 */
[C---:B-1----:R-:W-:Y:S01]  /*0900*/  SHF.L.U64.HI R8, R12.reuse, 0x1, R13 ;  /* 0x000000010c087819 */ /* 0x042fe2000001020d */
[----:B------:R-:W-:-:S03]  /*0910*/  IMAD.SHL.U32 R7, R12, 0x2, RZ ;  /* 0x000000020c077824 */ /* 0x000fc600078e00ff */
[--C-:B------:R-:W-:Y:S02]  /*0920*/  SHF.R.U32.HI R9, RZ, 0x4, R8.reuse ;  /* 0x00000004ff097819 */ /* 0x100fe40000011608 */
[----:B------:R-:W-:-:S05]  /*0930*/  SHF.R.U64 R7, R7, 0x4, R8 ;  /* 0x0000000407077819 */ /* 0x000fca0000001208 */
[----:B------:R1:W-:Y:S01]  /*0940*/  STS [UR16+0xc], R7 ;  /* 0x00000c07ff007988 */ /* 0x0003e20008000810 */
[----:B----4-:R-:W-:Y:S02]  /*0950*/  LOP3.LUT R3, R3, 0x7, RZ, 0xb8, !PT ;  /* 0x0000000703037812 */ /* 0x010fe400078eb8ff */
[----:B--2---:R-:W-:-:S03]  /*0960*/  LOP3.LUT R2, R2, 0xf, R9, 0xb8, !PT ;  /* 0x0000000f02027812 */ /* 0x004fc600078eb809 */
[----:B------:R1:W-:Y:S04]  /*0970*/  STS [UR16+0x34], R3 ;  /* 0x00003403ff007988 */ /* 0x0003e80008000810 */
[----:B------:R1:W-:Y:S02]  /*0980*/  STS [UR16+0x1c], R2 ;  /* 0x00001c02ff007988 */ /* 0x0003e40008000810 */
.L_x_21:
[----:B------:R-:W-:Y:S05]  /*0990*/  BSYNC B1 ;  /* 0x0000000000017941 */ /* 0x000fea0003800000 */
.L_x_20:
[----:B------:R-:W-:Y:S04]  /*09a0*/  BSSY B2, `(.L_x_22) ;  /* 0x000001a000027945 */ /* 0x000fe80003800000 */
[----:B------:R-:W-:Y:S04]  /*09b0*/  BSSY B1, `(.L_x_23) ;  /* 0x0000015000017945 */ /* 0x000fe80003800000 */
[----:B------:R-:W-:Y:S05]  /*09c0*/  @P2 BRA `(.L_x_24) ;  /* 0x0000000000202947 */ /* 0x000fea0003800000 */
[----:B-1234-:R-:W1:Y:S02]  /*09d0*/  LDS R2, [UR16+0x34] ;  /* 0x00003410ff027984 */ /* 0x01ee640008000800 */
[----:B-1----:R-:W-:-:S05]  /*09e0*/  LOP3.LUT R2, R2, 0x38, RZ, 0xb8, !PT ;  /* 0x0000003802027812 */ /* 0x002fca00078eb8ff */
[----:B------:R1:W-:Y:S01]  /*09f0*/  STS [UR16+0x34], R2 ;  /* 0x00003402ff007988 */ /* 0x0003e20008000810 */
[----:B------:R-:W-:Y:S05]  /*0a00*/  @P2 BRA `(.L_x_25) ;  /* 0x0000000000202947 */ /* 0x000fea0003800000 */
[----:B-1----:R-:W1:Y:S01]  /*0a10*/  LDS R2, [UR16+0x8] ;  /* 0x00000810ff027984 */ /* 0x002e620008000800 */
[----:B------:R-:W-:-:S05]  /*0a20*/  IMAD.MOV.U32 R3, RZ, RZ, 0x780 ;  /* 0x00000780ff037424 */ /* 0x000fca00078e00ff */
[----:B-1----:R-:W-:-:S05]  /*0a30*/  LOP3.LUT R2, R2, 0x500, R3, 0xd8, !PT ;  /* 0x0000050002027812 */ /* 0x002fca00078ed803 */
[----:B------:R1:W-:Y:S02]  /*0a40*/  STS [UR16+0x8], R2 ;  /* 0x00000802ff007988 */ /* 0x0003e40008000810 */
.L_x_24:
[----:B------:R-:W-:Y:S05]  /*0a50*/  @P2 BRA `(.L_x_26) ;  /* 0x0000000000282947 */ /* 0x000fea0003800000 */
[----:B-1234-:R-:W1:Y:S02]  /*0a60*/  LDS R2, [UR16+0x8] ;  /* 0x00000810ff027984 */ /* 0x01ee640008000800 */
[----:B-1----:R-:W-:-:S05]  /*0a70*/  LOP3.LUT R2, R2, 0x1800, RZ, 0xb8, !PT ;  /* 0x0000180002027812 */ /* 0x002fca00078eb8ff */
[----:B------:R2:W-:Y:S02]  /*0a80*/  STS [UR16+0x8], R2 ;  /* 0x00000802ff007988 */ /* 0x0005e40008000810 */
.L_x_25:
[----:B------:R-:W-:Y:S05]  /*0a90*/  @P2 BREAK B1 ;  /* 0x0000000000012942 */ /* 0x000fea0003800000 */
[----:B------:R-:W-:Y:S05]  /*0aa0*/  @P2 BRA `(.L_x_27) ;  /* 0x0000000000242947 */ /* 0x000fea0003800000 */
[----:B-12---:R-:W1:Y:S01]  /*0ab0*/  LDS R2, [UR16+0x8] ;  /* 0x00000810ff027984 */ /* 0x006e620008000800 */
[----:B------:R-:W-:-:S05]  /*0ac0*/  IMAD.MOV.U32 R3, RZ, RZ, 0x6000 ;  /* 0x00006000ff037424 */ /* 0x000fca00078e00ff */
[----:B-1----:R-:W-:-:S04]  /*0ad0*/  LOP3.LUT R2, R2, 0x6000, R3, 0xd8, !PT ;  /* 0x0000600002027812 */ /* 0x002fc800078ed803 */
[----:B------:R-:W-:-:S05]  /*0ae0*/  LOP3.LUT R2, R2, 0x400000, RZ, 0xb8, !PT ;  /* 0x0040000002027812 */ /* 0x000fca00078eb8ff */
[----:B------:R1:W-:Y:S02]  /*0af0*/  STS [UR16+0x8], R2 ;  /* 0x00000802ff007988 */ /* 0x0003e40008000810 */
.L_x_26:
[----:B------:R-:W-:Y:S05]  /*0b00*/  BSYNC B1 ;  /* 0x0000000000017941 */ /* 0x000fea0003800000 */
.L_x_23:
[----:B-1234-:R-:W1:Y:S02]  /*0b10*/  @!P2 LDS R2, [UR16+0x8] ;  /* 0x00000810ff02a984 */ /* 0x01ee640008000800 */
[----:B-1----:R-:W-:-:S05]  /*0b20*/  @!P2 LOP3.LUT R2, R2, 0x8000, RZ, 0xb8, !PT ;  /* 0x000080000202a812 */ /* 0x002fca00078eb8ff */
[----:B------:R3:W-:Y:S02]  /*0b30*/  @!P2 STS [UR16+0x8], R2 ;  /* 0x00000802ff00a988 */ /* 0x0007e40008000810 */
.L_x_27:
[----:B------:R-:W-:Y:S05]  /*0b40*/  BSYNC B2 ;  /* 0x0000000000027941 */ /* 0x000fea0003800000 */
.L_x_22:
[----:B------:R-:W-:Y:S05]  /*0b50*/  WARPSYNC.ALL ;  /* 0x0000000000007948 */ /* 0x000fea0003800000 */
[----:B------:R-:W-:-:S04]  /*0b60*/  UIADD3 UR49, UR4, 0x80, URZ ;  /* 0x0000008004317890 */ /* 0x000fc8000fffe03f */
[----:B------:R-:W-:-:S04]  /*0b70*/  UIADD3 UR48, UP0, UR49, UR50, URZ ;  /* 0x0000003231307290 */ /* 0x000fc8000ff1e03f */
[----:B------:R-:W-:Y:S01]  /*0b80*/  ULEA.HI.X.SX32 UR49, UR49, UR51, 0x1, UP0 ;  /* 0x0000003331317291 */ /* 0x000fe200080f0e3f */
[----:B------:R-:W-:Y:S11]  /*0b90*/  @P0 BRA `(.L_x_28) ;  /* 0x0000000000280947 */ /* 0x000ff60003800000 */
[----:B-123--:R-:W1:Y:S01]  /*0ba0*/  S2R R2, SR_LANEID ;  /* 0x0000000000027919 */ /* 0x00ee620000000000 */
[----:B------:R-:W-:Y:S05]  /*0bb0*/  WARPSYNC.ALL ;  /* 0x0000000000007948 */ /* 0x000fea0003800000 */
[----:B-1----:R-:W-:-:S05]  /*0bc0*/  IMAD.SHL.U32 R8, R2, 0x4, RZ ;  /* 0x0000000402087824 */ /* 0x002fca00078e00ff */
[----:B------:R-:W1:Y:S01]  /*0bd0*/  LDS R7, [R8+UR16] ;  /* 0x0000001008077984 */ /* 0x000e620008000800 */
[----:B------:R-:W-:-:S05]  /*0be0*/  IADD3 R2, P1, R8, UR48, RZ ;  /* 0x0000003008027c10 */ /* 0x000fca000ff3e0ff */
[----:B------:R-:W-:-:S05]  /*0bf0*/  IMAD.X R3, RZ, RZ, UR49, P1 ;  /* 0x00000031ff037e24 */ /* 0x000fca00088e06ff */
[----:B-1----:R4:W2:Y:S01]  /*0c00*/  ATOMG.E.EXCH.STRONG.GPU PT, RZ, [R2], R7 ;  /* 0x0000000702ff73a8 */ /* 0x0028a200041ee100 */
[----:B------:R-:W-:-:S04]  /*0c10*/  DEPBAR {5,4,3,2,1,0} ;  /* 0x0000003f0000791a */ /* 0x000fc80000000000 */
[----:B------:R4:W-:Y:S01]  /*0c20*/  UTMACCTL.IV [UR48] ;  /* 0x00000000300079b9 */ /* 0x0009e20008000000 */
[----:B------:R-:W-:Y:S01]  /*0c30*/  NOP ;  /* 0x0000000000007918 */ /* 0x000fe20000000000 */
.L_x_28:
[----:B------:R-:W-:Y:S05]  /*0c40*/  @P0 BRA `(.L_x_29) ;  /* 0x00000000000c0947 */ /* 0x000fea0003800000 */
[----:B------:R0:W-:Y:S01]  /*0c50*/  UTMACMDFLUSH ;  /* 0x00000000000079b7 */ /* 0x0001e20000000000 */
[----:B------:R-:W-:Y:S05]  /*0c60*/  @P0 BRA `(.L_x_29) ;  /* 0x0000000000040947 */ /* 0x000fea0003800000 */
[----:B------:R-:W-:-:S04]  /*0c70*/  DEPBAR.LE SB0, 0x0 ;  /* 0x000080000000791a */ /* 0x000fc80000000000 */
.L_x_29:
[----:B------:R-:W-:Y:S05]  /*0c80*/  WARPSYNC.ALL ;  /* 0x0000000000007948 */ /* 0x000fea0003800000 */
[----:B--2---:R-:W-:Y:S06]  /*0c90*/  BAR.SYNC.DEFER_BLOCKING 0x0 ;  /* 0x0000000000007b1d */ /* 0x004fec0000010000 */
[----:B------:R-:W-:Y:S02]  /*0ca0*/  BSSY B2, `(.L_x_30) ;  /* 0x000000b000027945 */ /* 0x000fe40003800000 */
[----:B------:R-:W-:Y:S06]  /*0cb0*/  BAR.SYNC.DEFER_BLOCKING 0x0 ;  /* 0x0000000000007b1d */ /* 0x000fec0000010000 */
[----:B------:R2:W-:Y:S01]  /*0cc0*/  @!P0 STS [R14], RZ ;  /* 0x000000ff0e008388 */ /* 0x0005e20000000800 */
[----:B------:R-:W-:Y:S01]  /*0cd0*/  NOP ;  /* 0x0000000000007918 */ /* 0x000fe20000000000 */
[----:B------:R-:W-:Y:S05]  /*0ce0*/  @P2 BRA `(.L_x_31) ;  /* 0x0000000000182947 */ /* 0x000fea0003800000 */
[----:B-1-34-:R-:W1:Y:S01]  /*0cf0*/  LDS R2, [UR16+0x8] ;  /* 0x00000810ff027984 */ /* 0x01ae620008000800 */
[----:B------:R-:W3:Y:S01]  /*0d00*/  LDC.64 R8, c[0x0][0x220] ;  /* 0x00008800ff087b82 */ /* 0x000ee20000000a00 */
[----:B------:R-:W-:Y:S02]  /*0d10*/  IMAD.MOV.U32 R3, RZ, RZ, 0x70 ;  /* 0x00000070ff037424 */ /* 0x000fe400078e00ff */
[----:B---3--:R3:W-:Y:S03]  /*0d20*/  STS.64 [UR16], R8 ;  /* 0x00000008ff007988 */ /* 0x0087e60008000a10 */
[----:B-1----:R-:W-:-:S05]  /*0d30*/  LOP3.LUT R2, R2, 0x10, R3, 0xd8, !PT ;  /* 0x0000001002027812 */ /* 0x002fca00078ed803 */
[----:B------:R3:W-:Y:S02]  /*0d40*/  STS [UR16+0x8], R2 ;  /* 0x00000802ff007988 */ /* 0x0007e40008000810 */
.L_x_31:
[----:B----4-:R-:W-:Y:S05]  /*0d50*/  BSYNC B2 ;  /* 0x0000000000027941 */ /* 0x010fea0003800000 */
.L_x_30:
[----:B------:R-:W-:Y:S04]  /*0d60*/  BSSY B3, `(.L_x_32) ;  /* 0x0000011000037945 */ /* 0x000fe80003800000 */
[----:B------:R-:W-:Y:S04]  /*0d70*/  BSSY B2, `(.L_x_33) ;  /* 0x000000e000027945 */ /* 0x000fe80003800000 */
[----:B------:R-:W-:Y:S05]  /*0d80*/  @P2 BRA `(.L_x_34) ;  /* 0x0000000000242947 */ /* 0x000fea0003800000 */
[----:B-1-3--:R-:W1:Y:S01]  /*0d90*/  LDS R2, [UR16+0x34] ;  /* 0x00003410ff027984 */ /* 0x00ae620008000800 */
[----:B------:R-:W-:-:S05]  /*0da0*/  IMAD.MOV.U32 R3, RZ, RZ, 0x3f000000 ;  /* 0x3f000000ff037424 */ /* 0x000fca00078e00ff */
[----:B-1----:R-:W-:-:S05]  /*0db0*/  LOP3.LUT R2, R2, 0xff000000, R3, 0xb8, !PT ;  /* 0xff00000002027812 */ /* 0x002fca00078eb803 */
[----:B------:R1:W-:Y:S01]  /*0dc0*/  STS [UR16+0x34], R2 ;  /* 0x00003402ff007988 */ /* 0x0003e20008000810 */
[----:B------:R-:W-:Y:S05]  /*0dd0*/  @P2 BRA `(.L_x_35) ;  /* 0x00000000001c2947 */ /* 0x000fea0003800000 */
[----:B-1----:R-:W1:Y:S01]  /*0de0*/  LDS R2, [UR16+0x38] ;  /* 0x00003810ff027984 */ /* 0x002e620008000800 */
[----:B------:R-:W-:-:S05]  /*0df0*/  IMAD.MOV.U32 R3, RZ, RZ, 0x3f ;  /* 0x0000003fff037424 */ /* 0x000fca00078e00ff */
[----:B-1----:R-:W-:-:S05]  /*0e00*/  LOP3.LUT R2, R2, 0xff, R3, 0xb8, !PT ;  /* 0x000000ff02027812 */ /* 0x002fca00078eb803 */
[----:B------:R4:W-:Y:S02]  /*0e10*/  STS [UR16+0x38], R2 ;  /* 0x00003802ff007988 */ /* 0x0009e40008000810 */
.L_x_34:
[----:B------:R-:W-:Y:S05]  /*0e20*/  @P2 BREAK B2 ;  /* 0x0000000000022942 */ /* 0x000fea0003800000 */
[----:B------:R-:W-:Y:S05]  /*0e30*/  @P2 BRA `(.L_x_36) ;  /* 0x00000000000c2947 */ /* 0x000fea0003800000 */
[----:B------:R1:W-:Y:S02]  /*0e40*/  STS [UR16+0x20], R5 ;  /* 0x00002005ff007988 */ /* 0x0003e40008000810 */
.L_x_35:
[----:B------:R-:W-:Y:S05]  /*0e50*/  BSYNC B2 ;  /* 0x0000000000027941 */ /* 0x000fea0003800000 */
.L_x_33:
[----:B------:R1:W-:Y:S02]  /*0e60*/  @!P2 STS [UR16+0x24], R4 ;  /* 0x00002404ff00a988 */ /* 0x0003e40008000810 */
.L_x_36:
[----:B------:R-:W-:Y:S05]  /*0e70*/  BSYNC B3 ;  /* 0x0000000000037941 */ /* 0x000fea0003800000 */
.L_x_32:
[----:B------:R-:W-:Y:S05]  /*0e80*/  WARPSYNC.ALL ;  /* 0x0000000000007948 */ /* 0x000fea0003800000 */
[----:B------:R-:W-:Y:S04]  /*0e90*/  BSSY B3, `(.L_x_37) ;  /* 0x000000e000037945 */ /* 0x000fe80003800000 */
[----:B------:R-:W-:Y:S05]  /*0ea0*/  @P2 BRA `(.L_x_38) ;  /* 0x0000000000302947 */ /* 0x000fea0003800000 */
[----:B------:R-:W5:Y:S01]  /*0eb0*/  LDS R3, [UR16+0x34] ;  /* 0x00003410ff037984 */ /* 0x000f620008000800 */
[----:B-1----:R-:W1:Y:S03]  /*0ec0*/  LDC.64 R4, c[0x0][0x248] ;  /* 0x00009200ff047b82 */ /* 0x002e660000000a00 */
[----:B---34-:R-:W3:Y:S01]  /*0ed0*/  LDS R2, [UR16+0x1c] ;  /* 0x00001c10ff027984 */ /* 0x018ee20008000800 */
[C---:B-1----:R-:W-:Y:S01]  /*0ee0*/  SHF.L.U64.HI R5, R4.reuse, 0x1, R5 ;  /* 0x0000000104057819 */ /* 0x042fe20000010205 */
[----:B------:R-:W-:-:S03]  /*0ef0*/  IMAD.SHL.U32 R4, R4, 0x2, RZ ;  /* 0x0000000204047824 */ /* 0x000fc600078e00ff */
[--C-:B------:R-:W-:Y:S02]  /*0f00*/  SHF.R.U32.HI R7, RZ, 0x4, R5.reuse ;  /* 0x00000004ff077819 */ /* 0x100fe40000011605 */
[----:B------:R-:W-:-:S05]  /*0f10*/  SHF.R.U64 R4, R4, 0x4, R5 ;  /* 0x0000000404047819 */ /* 0x000fca0000001205 */
[----:B------:R1:W-:Y:S01]  /*0f20*/  STS [UR16+0xc], R4 ;  /* 0x00000c04ff007988 */ /* 0x0003e20008000810 */
[----:B-----5:R-:W-:Y:S02]  /*0f30*/  LOP3.LUT R3, R3, 0x7, RZ, 0xb8, !PT ;  /* 0x0000000703037812 */ /* 0x020fe400078eb8ff */
[----:B---3--:R-:W-:-:S03]  /*0f40*/  LOP3.LUT R2, R2, 0xf, R7, 0xb8, !PT ;  /* 0x0000000f02027812 */ /* 0x008fc600078eb807 */
[----:B------:R1:W-:Y:S04]  /*0f50*/  STS [UR16+0x34], R3 ;  /* 0x00003403ff007988 */ /* 0x0003e80008000810 */
[----:B------:R1:W-:Y:S02]  /*0f60*/  STS [UR16+0x1c], R2 ;  /* 0x00001c02ff007988 */ /* 0x0003e40008000810 */
.L_x_38:
[----:B------:R-:W-:Y:S05]  /*0f70*/  BSYNC B3 ;  /* 0x0000000000037941 */ /* 0x000fea0003800000 */
.L_x_37:
[----:B------:R-:W-:Y:S04]  /*0f80*/  BSSY B3, `(.L_x_39) ;  /* 0x000001a000037945 */ /* 0x000fe80003800000 */
[----:B------:R-:W-:Y:S04]  /*0f90*/  BSSY B4, `(.L_x_40) ;  /* 0x0000015000047945 */ /* 0x000fe80003800000 */
[----:B------:R-:W-:Y:S05]  /*0fa0*/  @P2 BRA `(.L_x_41) ;  /* 0x0000000000202947 */ /* 0x000fea0003800000 */
[----:B-1-34-:R-:W1:Y:S02]  /*0fb0*/  LDS R2, [UR16+0x34] ;  /* 0x00003410ff027984 */ /* 0x01ae640008000800 */
[----:B-1----:R-:W-:-:S05]  /*0fc0*/  LOP3.LUT R2, R2, 0x38, RZ, 0xb8, !PT ;  /* 0x0000003802027812 */ /* 0x002fca00078eb8ff */
[----:B------:R1:W-:Y:S01]  /*0fd0*/  STS [UR16+0x34], R2 ;  /* 0x00003402ff007988 */ /* 0x0003e20008000810 */
[----:B------:R-:W-:Y:S05]  /*0fe0*/  @P2 BRA `(.L_x_42) ;  /* 0x0000000000202947 */ /* 0x000fea0003800000 */
[----:B-1----:R-:W1:Y:S01]  /*0ff0*/  LDS R2, [UR16+0x8] ;  /* 0x00000810ff027984 */ /* 0x002e620008000800 */
[----:B------:R-:W-:-:S05]  /*1000*/  IMAD.MOV.U32 R3, RZ, RZ, 0x780 ;  /* 0x00000780ff037424 */ /* 0x000fca00078e00ff */
[----:B-1----:R-:W-:-:S05]  /*1010*/  LOP3.LUT R2, R2, 0x500, R3, 0xd8, !PT ;  /* 0x0000050002027812 */ /* 0x002fca00078ed803 */
[----:B------:R1:W-:Y:S02]  /*1020*/  STS [UR16+0x8], R2 ;  /* 0x00000802ff007988 */ /* 0x0003e40008000810 */
.L_x_41:
[----:B------:R-:W-:Y:S05]  /*1030*/  @P2 BRA `(.L_x_43) ;  /* 0x0000000000282947 */ /* 0x000fea0003800000 */
[----:B-1-34-:R-:W1:Y:S02]  /*1040*/  LDS R2, [UR16+0x8] ;  /* 0x00000810ff027984 */ /* 0x01ae640008000800 */
[----:B-1----:R-:W-:-:S05]  /*1050*/  LOP3.LUT R2, R2, 0x1800, RZ, 0xb8, !PT ;  /* 0x0000180002027812 */ /* 0x002fca00078eb8ff */
[----:B------:R3:W-:Y:S02]  /*1060*/  STS [UR16+0x8], R2 ;  /* 0x00000802ff007988 */ /* 0x0007e40008000810 */
.L_x_42:
[----:B------:R-:W-:Y:S05]  /*1070*/  @P2 BREAK B4 ;  /* 0x0000000000042942 */ /* 0x000fea0003800000 */
[----:B------:R-:W-:Y:S05]  /*1080*/  @P2 BRA `(.L_x_44) ;  /* 0x0000000000242947 */ /* 0x000fea0003800000 */
[----:B-1-3--:R-:W1:Y:S01]  /*1090*/  LDS R2, [UR16+0x8] ;  /* 0x00000810ff027984 */ /* 0x00ae620008000800 */
[----:B------:R-:W-:-:S05]  /*10a0*/  IMAD.MOV.U32 R3, RZ, RZ, 0x6000 ;  /* 0x00006000ff037424 */ /* 0x000fca00078e00ff */
[----:B-1----:R-:W-:-:S04]  /*10b0*/  LOP3.LUT R2, R2, 0x6000, R3, 0xd8, !PT ;  /* 0x0000600002027812 */ /* 0x002fc800078ed803 */
[----:B------:R-:W-:-:S05]  /*10c0*/  LOP3.LUT R2, R2, 0x400000, RZ, 0xb8, !PT ;  /* 0x0040000002027812 */ /* 0x000fca00078eb8ff */
[----:B------:R1:W-:Y:S02]  /*10d0*/  STS [UR16+0x8], R2 ;  /* 0x00000802ff007988 */ /* 0x0003e40008000810 */
.L_x_43:
[----:B------:R-:W-:Y:S05]  /*10e0*/  BSYNC B4 ;  /* 0x0000000000047941 */ /* 0x000fea0003800000 */
.L_x_40:
[----:B-1-34-:R-:W1:Y:S02]  /*10f0*/  @!P2 LDS R2, [UR16+0x8] ;  /* 0x00000810ff02a984 */ /* 0x01ae640008000800 */
[----:B-1----:R-:W-:-:S05]  /*1100*/  @!P2 LOP3.LUT R2, R2, 0x8000, RZ, 0xb8, !PT ;  /* 0x000080000202a812 */ /* 0x002fca00078eb8ff */
[----:B------:R4:W-:Y:S02]  /*1110*/  @!P2 STS [UR16+0x8], R2 ;  /* 0x00000802ff00a988 */ /* 0x0009e40008000810 */
.L_x_44:
[----:B------:R-:W-:Y:S05]  /*1120*/  BSYNC B3 ;  /* 0x0000000000037941 */ /* 0x000fea0003800000 */
.L_x_39:
[----:B------:R-:W-:Y:S05]  /*1130*/  WARPSYNC.ALL ;  /* 0x0000000000007948 */ /* 0x000fea0003800000 */
[----:B------:R-:W-:Y:S01]  /*1140*/  UIADD3 UR4, UR4, 0x100, URZ ;  /* 0x0000010004047890 */ /* 0x000fe2000fffe03f */
[----:B------:R-:W-:Y:S01]  /*1150*/  ISETP.GE.AND P1, PT, R15, 0x1, PT ;  /* 0x000000010f00780c */ /* 0x000fe20003f26270 */
[----:B------:R-:W-:Y:S01]  /*1160*/  IMAD.MOV.U32 R24, RZ, RZ, RZ ;  /* 0x000000ffff187224 */ /* 0x000fe200078e00ff */
[----:B------:R-:W-:Y:S01]  /*1170*/  SHF.R.U32.HI R7, RZ, 0x5, R0 ;  /* 0x00000005ff077819 */ /* 0x000fe20000011600 */
[----:B------:R-:W-:-:S04]  /*1180*/  UIADD3 UR50, UP0, UR4, UR50, URZ ;  /* 0x0000003204327290 */ /* 0x000fc8000ff1e03f */
[----:B------:R-:W-:Y:S01]  /*1190*/  ULEA.HI.X.SX32 UR51, UR4, UR51, 0x1, UP0 ;  /* 0x0000003304337291 */ /* 0x000fe200080f0e3f */
[----:B------:R-:W-:Y:S11]  /*11a0*/  @P0 BRA `(.L_x_45) ;  /* 0x0000000000280947 */ /* 0x000ff60003800000 */
[----:B-1-34-:R-:W1:Y:S01]  /*11b0*/  S2R R2, SR_LANEID ;  /* 0x0000000000027919 */ /* 0x01ae620000000000 */
[----:B------:R-:W-:Y:S05]  /*11c0*/  WARPSYNC.ALL ;  /* 0x0000000000007948 */ /* 0x000fea0003800000 */
[----:B-1----:R-:W-:-:S05]  /*11d0*/  IMAD.SHL.U32 R4, R2, 0x4, RZ ;  /* 0x0000000402047824 */ /* 0x002fca00078e00ff */
[----:B------:R-:W1:Y:S01]  /*11e0*/  LDS R5, [R4+UR16] ;  /* 0x0000001004057984 */ /* 0x000e620008000800 */
[----:B------:R-:W-:-:S05]  /*11f0*/  IADD3 R2, P3, R4, UR50, RZ ;  /* 0x0000003204027c10 */ /* 0x000fca000ff7e0ff */
[----:B------:R-:W-:-:S05]  /*1200*/  IMAD.X R3, RZ, RZ, UR51, P3 ;  /* 0x00000033ff037e24 */ /* 0x000fca00098e06ff */
[----:B-1----:R1:W3:Y:S01]  /*1210*/  ATOMG.E.EXCH.STRONG.GPU PT, RZ, [R2], R5 ;  /* 0x0000000502ff73a8 */ /* 0x0022e200041ee100 */
[----:B------:R-:W-:-:S04]  /*1220*/  DEPBAR {5,4,3,2,1,0} ;  /* 0x0000003f0000791a */ /* 0x000fc80000000000 */
[----:B------:R1:W-:Y:S01]  /*1230*/  UTMACCTL.IV [UR50] ;  /* 0x00000000320079b9 */ /* 0x0003e20008000000 */
[----:B------:R-:W-:Y:S01]  /*1240*/  NOP ;  /* 0x0000000000007918 */ /* 0x000fe20000000000 */
.L_x_45:
[----:B------:R-:W-:Y:S05]  /*1250*/  @P0 BRA `(.L_x_46) ;  /* 0x00000000000c0947 */ /* 0x000fea0003800000 */
[----:B------:R0:W-:Y:S01]  /*1260*/  UTMACMDFLUSH ;  /* 0x00000000000079b7 */ /* 0x0001e20000000000 */
[----:B------:R-:W-:Y:S05]  /*1270*/  @P0 BRA `(.L_x_46) ;  /* 0x0000000000040947 */ /* 0x000fea0003800000 */
[----:B------:R-:W-:-:S04]  /*1280*/  DEPBAR.LE SB0, 0x0 ;  /* 0x000080000000791a */ /* 0x000fc80000000000 */
.L_x_46:
[----:B------:R-:W-:Y:S05]  /*1290*/  WARPSYNC.ALL ;  /* 0x0000000000007948 */ /* 0x000fea0003800000 */
[----:B---3--:R-:W-:Y:S01]  /*12a0*/  BAR.SYNC.DEFER_BLOCKING 0x0 ;  /* 0x0000000000007b1d */ /* 0x008fe20000010000 */
[----:B------:R-:W-:Y:S01]  /*12b0*/  R2UR UR17, R7 ;  /* 0x00000000071172ca */ /* 0x000fe200000e0000 */
[----:B------:R-:W-:Y:S01]  /*12c0*/  USHF.L.U32 UR52, UR53, 0x8, URZ ;  /* 0x0000000835347899 */ /* 0x000fe2000800063f */
[----:B------:R-:W-:Y:S01]  /*12d0*/  IMAD.MOV.U32 R25, RZ, RZ, RZ ;  /* 0x000000ffff197224 */ /* 0x000fe200078e00ff */
[----:B------:R-:W-:Y:S01]  /*12e0*/  USHF.L.U32 UR7, UR54, 0x6, URZ ;  /* 0x0000000636077899 */ /* 0x000fe2000800063f */
[----:B------:R-:W-:Y:S01]  /*12f0*/  CS2R R26, SRZ ;  /* 0x00000000001a7805 */ /* 0x000fe2000001ff00 */
[----:B------:R-:W-:Y:S01]  /*1300*/  VOTEU.ALL UP0, P2 ;  /* 0x00000000003f7886 */ /* 0x000fe20001000000 */
[----:B------:R-:W-:Y:S01]  /*1310*/  UMOV UR4, 0x1 ;  /* 0x0000000100047882 */ /* 0x000fe20000000000 */
[----:B------:R-:W-:-:S02]  /*1320*/  CS2R R28, SRZ ;  /* 0x00000000001c7805 */ /* 0x000fc4000001ff00 */
[----:B------:R-:W-:Y:S02]  /*1330*/  CS2R R30, SRZ ;  /* 0x00000000001e7805 */ /* 0x000fe4000001ff00 */
[----:B------:R-:W-:Y:S01]  /*1340*/  CS2R R32, SRZ ;  /* 0x0000000000207805 */ /* 0x000fe2000001ff00 */
[----:B------:R-:W-:-:S04]  /*1350*/  @!UP0 UIADD3 UR4, -UR4, 0x100000, URZ ;  /* 0x0010000004048890 */ /* 0x000fc8000fffe13f */
[----:B------:R-:W-:Y:S02]  /*1360*/  @!UP0 USHF.L.U32 UR5, UR4, 0xb, URZ ;  /* 0x0000000b04058899 */ /* 0x000fe4000800063f */
[----:B------:R-:W-:Y:S01]  /*1370*/  @!UP0 USHF.L.U32 UR4, UR4, 0x1, URZ ;  /* 0x0000000104048899 */ /* 0x000fe2000800063f */
[----:B------:R-:W-:Y:S01]  /*1380*/  CS2R R34, SRZ ;  /* 0x0000000000227805 */ /* 0x000fe2000001ff00 */
[----:B------:R-:W-:Y:S01]  /*1390*/  VOTEU.ALL UP0, P2 ;  /* 0x00000000003f7886 */ /* 0x000fe20001000000 */
[----:B------:R-:W-:Y:S02]  /*13a0*/  CS2R R36, SRZ ;  /* 0x0000000000247805 */ /* 0x000fe4000001ff00 */
[----:B------:R-:W-:Y:S02]  /*13b0*/  CS2R R38, SRZ ;  /* 0x0000000000267805 */ /* 0x000fe4000001ff00 */
[----:B------:R-:W-:Y:S02]  /*13c0*/  CS2R R40, SRZ ;  /* 0x0000000000287805 */ /* 0x000fe4000001ff00 */
[----:B------:R-:W-:-:S02]  /*13d0*/  CS2R R42, SRZ ;  /* 0x00000000002a7805 */ /* 0x000fc4000001ff00 */
[----:B------:R-:W-:Y:S02]  /*13e0*/  CS2R R44, SRZ ;  /* 0x00000000002c7805 */ /* 0x000fe4000001ff00 */
[----:B------:R-:W-:Y:S02]  /*13f0*/  CS2R R46, SRZ ;  /* 0x00000000002e7805 */ /* 0x000fe4000001ff00 */
[----:B------:R-:W-:Y:S02]  /*1400*/  CS2R R48, SRZ ;  /* 0x0000000000307805 */ /* 0x000fe4000001ff00 */
[----:B------:R-:W-:Y:S02]  /*1410*/  CS2R R50, SRZ ;  /* 0x0000000000327805 */ /* 0x000fe4000001ff00 */
[----:B------:R-:W-:Y:S02]  /*1420*/  CS2R R52, SRZ ;  /* 0x0000000000347805 */ /* 0x000fe4000001ff00 */
[----:B------:R-:W-:Y:S01]  /*1430*/  CS2R R54, SRZ ;  /* 0x0000000000367805 */ /* 0x000fe2000001ff00 */
[----:B------:R-:W3:Y:S02]  /*1440*/  FENCE.VIEW.ASYNC.S ;  /* 0x00000000000073c6 */ /* 0x000ee40000000000 */
[----:B---3--:R3:W1:Y:S01]  /*1450*/  @!UP0 SYNCS.EXCH.64 URZ, [UR16+0x14000], UR4 ;  /* 0x01400004103f85b2 */ /* 0x0086620008000100 */
[----:B------:R-:W-:-:S02]  /*1460*/  CS2R R56, SRZ ;  /* 0x0000000000387805 */ /* 0x000fc4000001ff00 */
[----:B------:R-:W-:Y:S02]  /*1470*/  CS2R R58, SRZ ;  /* 0x00000000003a7805 */ /* 0x000fe4000001ff00 */
[----:B------:R-:W-:Y:S02]  /*1480*/  CS2R R60, SRZ ;  /* 0x00000000003c7805 */ /* 0x000fe4000001ff00 */
        /* <DEDUP_REMOVED lines=12> */
[----:B------:R-:W-:Y:S01]  /*1550*/  CS2R R86, SRZ ;  /* 0x0000000000567805 */ /* 0x000fe2000001ff00 */
[----:B-1----:R-:W-:Y:S06]  /*1560*/  @!P1 BRA `(.L_x_47) ;  /* 0x0000000400b89947 */ /* 0x002fec0003800000 */
[----:B---3--:R-:W-:Y:S01]  /*1570*/  UIADD3 UR5, UR16, 0x10000, URZ ;  /* 0x0001000010057890 */ /* 0x008fe2000fffe03f */
[----:B------:R-:W-:Y:S01]  /*1580*/  CS2R R24, SRZ ;  /* 0x0000000000187805 */ /* 0x000fe2000001ff00 */
[----:B------:R-:W-:Y:S01]  /*1590*/  UMOV UR4, URZ ;  /* 0x0000003f00047c82 */ /* 0x000fe20008000000 */
[----:B------:R-:W-:Y:S01]  /*15a0*/  CS2R R26, SRZ ;  /* 0x00000000001a7805 */ /* 0x000fe2000001ff00 */
[----:B------:R-:W-:Y:S01]  /*15b0*/  USHF.R.U32.HI UR5, URZ, 0x4, UR5 ;  /* 0x000000043f057899 */ /* 0x000fe20008011605 */
[----:B------:R-:W-:Y:S02]  /*15c0*/  CS2R R28, SRZ ;  /* 0x00000000001c7805 */ /* 0x000fe4000001ff00 */
[----:B------:R-:W-:Y:S02]  /*15d0*/  CS2R R30, SRZ ;  /* 0x00000000001e7805 */ /* 0x000fe4000001ff00 */
[----:B------:R-:W-:Y:S01]  /*15e0*/  CS2R R32, SRZ ;  /* 0x0000000000207805 */ /* 0x000fe2000001ff00 */
[----:B------:R-:W-:Y:S01]  /*15f0*/  USGXT.U32 UR12, UR5, 0xe ;  /* 0x0000000e050c789a */ /* 0x000fe20008000000 */
[----:B------:R-:W-:-:S02]  /*1600*/  CS2R R34, SRZ ;  /* 0x0000000000227805 */ /* 0x000fc4000001ff00 */
[----:B------:R-:W-:Y:S02]  /*1610*/  CS2R R36, SRZ ;  /* 0x0000000000247805 */ /* 0x000fe4000001ff00 */
[----:B------:R-:W-:Y:S01]  /*1620*/  CS2R R38, SRZ ;  /* 0x0000000000267805 */ /* 0x000fe2000001ff00 */
[----:B------:R-:W-:Y:S01]  /*1630*/  UIADD3 UR8, UP0, UR12, 0x2, URZ ;  /* 0x000000020c087890 */ /* 0x000fe2000ff1e03f */
[----:B------:R-:W-:Y:S02]  /*1640*/  CS2R R40, SRZ ;  /* 0x0000000000287805 */ /* 0x000fe4000001ff00 */
[----:B------:R-:W-:Y:S02]  /*1650*/  CS2R R42, SRZ ;  /* 0x00000000002a7805 */ /* 0x000fe4000001ff00 */
[----:B------:R-:W-:Y:S01]  /*1660*/  CS2R R44, SRZ ;  /* 0x00000000002c7805 */ /* 0x000fe2000001ff00 */
[----:B------:R-:W-:Y:S01]  /*1670*/  UIADD3.X UR9, UR4, 0x40000040, URZ, UP0, !UPT ;  /* 0x4000004004097890 */ /* 0x000fe200087fe43f */
        /* <DEDUP_REMOVED lines=20> */
[----:B------:R-:W-:Y:S01]  /*17c0*/  CS2R R86, SRZ ;  /* 0x0000000000567805 */ /* 0x000fe2000001ff00 */
[----:B------:R-:W-:Y:S02]  /*17d0*/  UIADD3.64 UR24, UR8, 0x2, URZ ;  /* 0x0000000208187897 */ /* 0x000fe4000fffe03f */
[----:B------:R-:W-:Y:S02]  /*17e0*/  UIADD3.64 UR28, UR8, 0x4, URZ ;  /* 0x00000004081c7897 */ /* 0x000fe4000fffe03f */
[----:B------:R-:W-:Y:S02]  /*17f0*/  UIADD3.64 UR32, UR8, 0x1fe, URZ ;  /* 0x000001fe08207897 */ /* 0x000fe4000fffe03f */
[----:B------:R-:W-:Y:S02]  /*1800*/  UIADD3.64 UR36, UR8, 0x200, URZ ;  /* 0x0000020008247897 */ /* 0x000fe4000fffe03f */
[----:B------:R-:W-:-:S02]  /*1810*/  UIADD3.64 UR40, UR8, 0x202, URZ ;  /* 0x0000020208287897 */ /* 0x000fc4000fffe03f */
[----:B------:R-:W-:Y:S01]  /*1820*/  UIADD3.64 UR44, UR8, 0x204, URZ ;  /* 0x00000204082c7897 */ /* 0x000fe2000fffe03f */
[----:B------:R-:W-:-:S11]  /*1830*/  UMOV UR23, URZ ;  /* 0x0000003f00177c82 */ /* 0x000fd60008000000 */
.L_x_49:
[----:B------:R-:W-:Y:S01]  /*1840*/  BAR.SYNC.DEFER_BLOCKING 0x0 ;  /* 0x0000000000007b1d */ /* 0x000fe20000010000 */
[----:B------:R-:W-:Y:S01]  /*1850*/  ELECT P0, URZ, PT ;  /* 0x00000000003f782f */ /* 0x000fe20003800000 */
[----:B----4-:R-:W-:Y:S01]  /*1860*/  @!P2 IMAD.MOV.U32 R2, RZ, RZ, 0x14000 ;  /* 0x00014000ff02a424 */ /* 0x010fe200078e00ff */
[----:B------:R-:W-:Y:S02]  /*1870*/  ULOP3.LUT UR6, UR17, 0x1, URZ, 0xc0, !UPT ;  /* 0x0000000111067892 */ /* 0x000fe4000f8ec03f */
[C---:B------:R-:W-:Y:S02]  /*1880*/  ISETP.LT.U32.AND P0, PT, R6.reuse, 0x40, P0 ;  /* 0x000000400600780c */ /* 0x040fe40000701070 */
[----:B------:R-:W-:Y:S01]  /*1890*/  ELECT P1, URZ, PT ;  /* 0x00000000003f782f */ /* 0x000fe20003820000 */
[----:B------:R-:W-:Y:S02]  /*18a0*/  ULEA UR4, UR6, UR16, 0xd ;  /* 0x0000001006047291 */ /* 0x000fe4000f8e683f */
[----:B------:R-:W-:Y:S01]  /*18b0*/  ULEA UR6, UR6, UR23, 0x6 ;  /* 0x0000001706067291 */ /* 0x000fe2000f8e303f */
[----:B------:R-:W-:Y:S01]  /*18c0*/  ISETP.LT.U32.AND P1, PT, R6, 0x80, P1 ;  /* 0x000000800600780c */ /* 0x000fe20000f21070 */
[----:B------:R-:W-:-:S04]  /*18d0*/  ULOP3.LUT UR22, UR17, 0x3, URZ, 0xc0, !UPT ;  /* 0x0000000311167892 */ /* 0x000fc8000f8ec03f */
[----:B------:R-:W-:Y:S02]  /*18e0*/  ULEA UR20, UR22, UR16, 0xe ;  /* 0x0000001016147291 */ /* 0x000fe4000f8e703f */
[----:B------:R-:W-:Y:S01]  /*18f0*/  VOTEU.ANY UP0, P0 ;  /* 0x00000000003f7886 */ /* 0x000fe20000000100 */
[----:B------:R-:W-:Y:S01]  /*1900*/  VOTEU.ANY UP2, P0 ;  /* 0x00000000003f7886 */ /* 0x000fe20000040100 */
[----:B------:R-:W-:-:S03]  /*1910*/  ULEA UR22, UR22, UR52, 0x6 ;  /* 0x0000003416167291 */ /* 0x000fc6000f8e303f */
[----:B------:R-:W-:Y:S01]  /*1920*/  @UP0 UIADD3 UR4, UR4, 0x10000, URZ ;  /* 0x0001000004040890 */ /* 0x000fe2000fffe03f */
[----:B------:R1:W-:Y:S01]  /*1930*/  @!P2 SYNCS.ARRIVE.TRANS64 RZ, [UR16+0x14000], R2 ;  /* 0x01400002ffffa9a7 */ /* 0x0003e20008000010 */
[----:B------:R-:W-:Y:S01]  /*1940*/  @UP0 UIADD3 UR5, UR16, 0x14000, URZ ;  /* 0x0001400010050890 */ /* 0x000fe2000fffe03f */
[----:B------:R-:W-:Y:S01]  /*1950*/  @UP0 UMOV UR10, UR18 ;  /* 0x00000012000a0c82 */ /* 0x000fe20008000000 */
[----:B------:R-:W-:Y:S01]  /*1960*/  @UP0 UMOV UR11, UR19 ;  /* 0x00000013000b0c82 */ /* 0x000fe20008000000 */
[----:B------:R-:W-:Y:S01]  /*1970*/  BAR.SYNC.DEFER_BLOCKING 0x0 ;  /* 0x0000000000007b1d */ /* 0x000fe20000010000 */
[----:B-1----:R-:W-:-:S05]  /*1980*/  SHF.L.U32 R2, R10, 0x1f, RZ ;  /* 0x0000001f0a027819 */ /* 0x002fca00000006ff */
[----:B------:R-:W-:Y:S01]  /*1990*/  VOTEU.ANY UP1, P1 ;  /* 0x00000000003f7886 */ /* 0x000fe20000820100 */
[----:B------:R-:W-:-:S04]  /*19a0*/  VOTEU.ANY UP3, P1 ;  /* 0x00000000003f7886 */ /* 0x000fc80000860100 */
[----:B------:R-:W-:Y:S01]  /*19b0*/  @UP1 UIADD3 UR21, UR16, 0x14000, URZ ;  /* 0x0001400010151890 */ /* 0x000fe2000fffe03f */
[----:B------:R-:W-:Y:S01]  /*19c0*/  @UP1 UMOV UR14, UR48 ;  /* 0x00000030000e1c82 */ /* 0x000fe20008000000 */
[----:B------:R-:W-:Y:S01]  /*19d0*/  @UP1 UMOV UR15, UR49 ;  /* 0x00000031000f1c82 */ /* 0x000fe20008000000 */
[----:B------:R1:W-:Y:S01]  /*19e0*/  @UP2 UTMALDG.2D [UR4], [UR10] ;  /* 0x000000040a0025b4 */ /* 0x0003e20008008000 */
[----:B------:R3:W-:Y:S06]  /*19f0*/  MEMBAR.ALL.CTA ;  /* 0x0000000000007992 */ /* 0x0007ec0000008000 */
[----:B---3--:R-:W3:Y:S02]  /*1a00*/  FENCE.VIEW.ASYNC.S ;  /* 0x00000000000073c6 */ /* 0x008ee40000000000 */
[----:B---3--:R-:W-:Y:S06]  /*1a10*/  BAR.SYNC.DEFER_BLOCKING 0x0 ;  /* 0x0000000000007b1d */ /* 0x008fec0000010000 */
[----:B------:R1:W-:Y:S02]  /*1a20*/  @UP3 UTMALDG.2D [UR20], [UR14] ;  /* 0x000000140e0035b4 */ /* 0x0003e40008008000 */
[----:B------:R-:W-:Y:S06]  /*1a30*/  BAR.SYNC.DEFER_BLOCKING 0x0 ;  /* 0x0000000000007b1d */ /* 0x000fec0000010000 */
[----:B------:R-:W3:Y:S02]  /*1a40*/  SYNCS.PHASECHK.TRANS64.TRYWAIT P0, [UR16+0x14000], R2 ;  /* 0x01400002ff0075a7 */ /* 0x000ee40008000150 */
[----:B-1-3--:R-:W-:Y:S05]  /*1a50*/  @!P0 BRA `(.L_x_48) ;  /* 0x0000000400ac8947 */ /* 0x00afea0003800000 */
.L_x_50:
[----:B------:R-:W-:Y:S01]  /*1a60*/  USHF.L.U32 UR4, UR17, 0x9, URZ ;  /* 0x0000000911047899 */ /* 0x000fe2000800063f */
[----:B------:R-:W-:Y:S02]  /*1a70*/  WARPGROUP.DEPBAR.LE gsb0, 0x0 ;  /* 0x00008000000079c5 */ /* 0x000fe40000010000 */
[----:B------:R-:W-:Y:S01]  /*1a80*/  WARPGROUP.ARRIVE ;  /* 0x00000000000079c5 */ /* 0x000fe20000000000 */
[----:B------:R-:W-:Y:S01]  /*1a90*/  ULOP3.LUT UR4, UR4, 0x800, URZ, 0xc0, !UPT ;  /* 0x0000080004047892 */ /* 0x000fe2000f8ec03f */
[----:B------:R-:W1:Y:S01]  /*1aa0*/  LDC R2, c[0x0][0x230] ;  /* 0x00008c00ff027b82 */ /* 0x000e620000000800 */
[----:B------:R-:W-:Y:S01]  /*1ab0*/  UMOV UR13, 0x40000040 ;  /* 0x40000040000d7882 */ /* 0x000fe20000000000 */
[----:B------:R-:W-:Y:S01]  /*1ac0*/  UMOV UR15, 0x40000040 ;  /* 0x40000040000f7882 */ /* 0x000fe20000000000 */
[----:B------:R-:W-:Y:S01]  /*1ad0*/  ULEA.HI UR4, UR16, UR4, URZ, 0x1c ;  /* 0x0000000410047291 */ /* 0x000fe2000f8fe03f */
[----:B------:R-:W-:Y:S01]  /*1ae0*/  LOP3.LUT R10, R10, 0x1, RZ, 0x3c, !PT ;  /* 0x000000010a0a7812 */ /* 0x000fe200078e3cff */
[----:B------:R-:W-:-:S02]  /*1af0*/  UIADD3 UR23, UR23, 0x80, URZ ;  /* 0x0000008017177890 */ /* 0x000fc4000fffe03f */
[----:B------:R-:W-:-:S04]  /*1b00*/  ULOP3.LUT UR4, UR4, 0x3fff, URZ, 0xc0, !UPT ;  /* 0x00003fff04047892 */ /* 0x000fc8000f8ec03f */
[----:B------:R-:W-:Y:S02]  /*1b10*/  ULOP3.LUT UR14, UR4, 0x4000000, URZ, 0xfc, !UPT ;  /* 0x04000000040e7892 */ /* 0x000fe4000f8efc3f */
[----:B------:R-:W-:-:S03]  /*1b20*/  UIADD3 UR10, UP0, UR4, 0x4000080, URZ ;  /* 0x04000080040a7890 */ /* 0x000fc6000ff1e03f */
[----:B------:R-:W-:Y:S02]  /*1b30*/  UMOV UR4, URZ ;  /* 0x0000003f00047c82 */ /* 0x000fe40008000000 */
[----:B------:R-:W-:Y:S02]  /*1b40*/  UIADD3.X UR11, UR4, 0x40000040, URZ, UP0, !UPT ;  /* 0x40000040040b7890 */ /* 0x000fe400087fe43f */
[----:B------:R-:W-:Y:S02]  /*1b50*/  HGMMA.64x128x16.F32.BF16 R24, gdesc[UR12].tnspB, R24 ;  /* 0x41e000000c1879f0 */ /* 0x000fe40008701818 */
[----:B------:R-:W-:Y:S02]  /*1b60*/  UIADD3.64 UR26, UR10, 0x80, URZ ;  /* 0x000000800a1a7897 */ /* 0x000fe4000fffe03f */
[----:B------:R-:W-:Y:S01]  /*1b70*/  UIADD3.64 UR30, UR10, 0x100, URZ ;  /* 0x000001000a1e7897 */ /* 0x000fe2000fffe03f */
[----:B-1----:R-:W-:Y:S01]  /*1b80*/  ISETP.LE.AND P0, PT, R2, UR23, PT ;  /* 0x0000001702007c0c */ /* 0x002fe2000bf03270 */
[----:B------:R-:W-:-:S02]  /*1b90*/  UIADD3.64 UR34, UR10, 0x180, URZ ;  /* 0x000001800a227897 */ /* 0x000fc4000fffe03f */
[----:B------:R-:W-:Y:S02]  /*1ba0*/  UIADD3.64 UR38, UR10, 0x200, URZ ;  /* 0x000002000a267897 */ /* 0x000fe4000fffe03f */
[----:B------:R-:W-:Y:S02]  /*1bb0*/  UIADD3.64 UR42, UR10, 0x280, URZ ;  /* 0x000002800a2a7897 */ /* 0x000fe4000fffe03f */
[----:B------:R-:W-:Y:S02]  /*1bc0*/  UIADD3.64 UR46, UR10, 0x300, URZ ;  /* 0x000003000a2e7897 */ /* 0x000fe4000fffe03f */
[----:B------:R-:W-:-:S12]  /*1bd0*/  HGMMA.64x128x16.F32.BF16 R24, gdesc[UR8].tnspB, R24 ;  /* 0x41e00000081879f0 */ /* 0x000fd80008701818 */
[----:B------:R-:W-:-:S12]  /*1be0*/  HGMMA.64x128x16.F32.BF16 R24, gdesc[UR24].tnspB, R24 ;  /* 0x41e00000181879f0 */ /* 0x000fd80008701818 */
[----:B------:R-:W-:-:S12]  /*1bf0*/  HGMMA.64x128x16.F32.BF16 R24, gdesc[UR28].tnspB, R24 ;  /* 0x41e000001c1879f0 */ /* 0x000fd80008701818 */
[----:B------:R-:W-:-:S12]  /*1c00*/  HGMMA.64x128x16.F32.BF16 R24, gdesc[UR32].tnspB, R24 ;  /* 0x41e00000201879f0 */ /* 0x000fd80008701818 */
[----:B------:R-:W-:-:S12]  /*1c10*/  HGMMA.64x128x16.F32.BF16 R24, gdesc[UR36].tnspB, R24 ;  /* 0x41e00000241879f0 */ /* 0x000fd80008701818 */
[----:B------:R-:W-:-:S12]  /*1c20*/  HGMMA.64x128x16.F32.BF16 R24, gdesc[UR40].tnspB, R24 ;  /* 0x41e00000281879f0 */ /* 0x000fd80008701818 */
[----:B------:R-:W-:Y:S01]  /*1c30*/  HGMMA.64x128x16.F32.BF16 R24, gdesc[UR44].tnspB, R24, gsb0 ;  /* 0x41e000002c1879f0 */ /* 0x000fe20008001818 */
[----:B------:R-:W-:Y:S05]  /*1c40*/  @!P0 BRA `(.L_x_49) ;  /* 0xfffffff800fc8947 */ /* 0x000fea000383ffff */
.L_x_47:
[C---:B----4-:R-:W-:Y:S01]  /*1c50*/  IMAD.SHL.U32 R2, R0.reuse, 0x80, RZ ;  /* 0x0000008000027824 */ /* 0x050fe200078e00ff */
[----:B------:R-:W-:Y:S02]  /*1c60*/  WARPGROUP.DEPBAR.LE gsb0, 0x0 ;  /* 0x00008000000079c5 */ /* 0x000fe40000010000 */
[----:B------:R-:W-:Y:S01]  /*1c70*/  IMAD.SHL.U32 R3, R0, 0x40, RZ ;  /* 0x0000004000037824 */ /* 0x000fe200078e00ff */
[----:B------:R-:W-:Y:S01]  /*1c80*/  BAR.SYNC.DEFER_BLOCKING 0x0 ;  /* 0x0000000000007b1d */ /* 0x000fe20000010000 */
[----:B------:R-:W-:Y:S02]  /*1c90*/  LOP3.LUT R2, R2, 0x4780, RZ, 0xc0, !PT ;  /* 0x0000478002027812 */ /* 0x000fe400078ec0ff */
[----:B------:R-:W-:Y:S02]  /*1ca0*/  ELECT P0, URZ, PT ;  /* 0x00000000003f782f */ /* 0x000fe40003800000 */
[----:B------:R-:W-:Y:S01]  /*1cb0*/  F2FP.BF16.F32.PACK_AB R24, R25, R24 ;  /* 0x000000181918723e */ /* 0x000fe200000010ff */
[----:B------:R-:W-:Y:S01]  /*1cc0*/  ULOP3.LUT UR17, UR17, 0x3, URZ, 0xc0, !UPT ;  /* 0x0000000311117892 */ /* 0x000fe2000f8ec03f */
[----:B------:R-:W-:Y:S01]  /*1cd0*/  LOP3.LUT R4, R2, 0x1800, R3, 0xf8, !PT ;  /* 0x0000180002047812 */ /* 0x000fe200078ef803 */
[----:B------:R-:W-:Y:S01]  /*1ce0*/  IMAD.SHL.U32 R2, R0, 0x10, RZ ;  /* 0x0000001000027824 */ /* 0x000fe200078e00ff */
[----:B------:R-:W-:Y:S01]  /*1cf0*/  F2FP.BF16.F32.PACK_AB R25, R27, R26 ;  /* 0x0000001a1b19723e */ /* 0x000fe200000010ff */
[----:B------:R-:W-:Y:S01]  /*1d00*/  ULEA UR8, UR17, UR16, 0xd ;  /* 0x0000001011087291 */ /* 0x000fe2000f8e683f */
[----:B------:R-:W-:Y:S01]  /*1d10*/  F2FP.BF16.F32.PACK_AB R56, R57, R56 ;  /* 0x000000383938723e */ /* 0x000fe200000010ff */
[----:B------:R-:W-:Y:S01]  /*1d20*/  ULEA UR9, UR17, UR52, 0x6 ;  /* 0x0000003411097291 */ /* 0x000fe2000f8e303f */
[----:B------:R-:W-:Y:S01]  /*1d30*/  LOP3.LUT R3, R2, 0x70, RZ, 0xc0, !PT ;  /* 0x0000007002037812 */ /* 0x000fe200078ec0ff */
[----:B------:R-:W-:Y:S01]  /*1d40*/  UMOV UR10, UR7 ;  /* 0x00000007000a7c82 */ /* 0x000fe20008000000 */
[----:B------:R-:W-:-:S02]  /*1d50*/  F2FP.BF16.F32.PACK_AB R26, R29, R28 ;  /* 0x0000001c1d1a723e */ /* 0x000fc400000010ff */
[----:B------:R-:W-:Y:S02]  /*1d60*/  LOP3.LUT R3, R3, 0x10, R0, 0x78, !PT ;  /* 0x0000001003037812 */ /* 0x000fe400078e7800 */
[----:B------:R-:W-:Y:S02]  /*1d70*/  F2FP.BF16.F32.PACK_AB R27, R31, R30 ;  /* 0x0000001e1f1b723e */ /* 0x000fe400000010ff */
[----:B------:R-:W-:Y:S02]  /*1d80*/  LOP3.LUT R3, R4, R3, RZ, 0xfc, !PT ;  /* 0x0000000304037212 */ /* 0x000fe400078efcff */
[----:B------:R-:W-:Y:S02]  /*1d90*/  F2FP.BF16.F32.PACK_AB R32, R33, R32 ;  /* 0x000000202120723e */ /* 0x000fe400000010ff */
[C---:B------:R-:W-:Y:S01]  /*1da0*/  LOP3.LUT R2, R3.reuse, 0x20, RZ, 0x3c, !PT ;  /* 0x0000002003027812 */ /* 0x040fe200078e3cff */
[C---:B------:R-:W-:Y:S01]  /*1db0*/  VIADD R0, R3.reuse, UR16 ;  /* 0x0000001003007c36 */ /* 0x040fe20008000000 */
[----:B------:R-:W-:Y:S01]  /*1dc0*/  LOP3.LUT R4, R3, 0x40, RZ, 0x3c, !PT ;  /* 0x0000004003047812 */ /* 0x000fe200078e3cff */
[----:B------:R-:W1:Y:S01]  /*1dd0*/  @!P2 SYNCS.CCTL.IV [UR16+0x14000] ;  /* 0x01400000ff00a9b1 */ /* 0x000e620008000010 */
[----:B------:R-:W-:Y:S01]  /*1de0*/  F2FP.BF16.F32.PACK_AB R57, R59, R58 ;  /* 0x0000003a3b39723e */ /* 0x000fe200000010ff */
[----:B------:R-:W-:Y:S01]  /*1df0*/  VIADD R2, R2, UR16 ;  /* 0x0000001002027c36 */ /* 0x000fe20008000000 */
[----:B------:R-:W-:Y:S01]  /*1e00*/  F2FP.BF16.F32.PACK_AB R33, R35, R34 ;  /* 0x000000222321723e */ /* 0x000fe200000010ff */
[----:B------:R-:W-:Y:S01]  /*1e10*/  VIADD R4, R4, UR16 ;  /* 0x0000001004047c36 */ /* 0x000fe20008000000 */
[----:B------:R-:W-:Y:S01]  /*1e20*/  F2FP.BF16.F32.PACK_AB R58, R61, R60 ;  /* 0x0000003c3d3a723e */ /* 0x000fe200000010ff */
[----:B-1----:R-:W-:Y:S01]  /*1e30*/  STSM.16.M88.4 [R0], R24 ;  /* 0x0000001800007844 */ /* 0x002fe20000000200 */
[----:B------:R-:W-:-:S02]  /*1e40*/  F2FP.BF16.F32.PACK_AB R59, R63, R62 ;  /* 0x0000003e3f3b723e */ /* 0x000fc400000010ff */
[----:B------:R-:W-:Y:S02]  /*1e50*/  F2FP.BF16.F32.PACK_AB R64, R65, R64 ;  /* 0x000000404140723e */ /* 0x000fe400000010ff */
[----:B------:R-:W-:Y:S01]  /*1e60*/  LOP3.LUT R3, R3, 0x60, RZ, 0x3c, !PT ;  /* 0x0000006003037812 */ /* 0x000fe200078e3cff */
[----:B------:R-:W-:Y:S01]  /*1e70*/  STSM.16.M88.4 [R0+0x2000], R56 ;  /* 0x0020003800007844 */ /* 0x000fe20000000200 */
[----:B------:R-:W-:Y:S02]  /*1e80*/  F2FP.BF16.F32.PACK_AB R34, R37, R36 ;  /* 0x000000242522723e */ /* 0x000fe400000010ff */
[----:B------:R-:W-:Y:S01]  /*1e90*/  F2FP.BF16.F32.PACK_AB R35, R39, R38 ;  /* 0x000000262723723e */ /* 0x000fe200000010ff */
[----:B------:R-:W-:Y:S01]  /*1ea0*/  VIADD R3, R3, UR16 ;  /* 0x0000001003037c36 */ /* 0x000fe20008000000 */
[----:B------:R-:W-:Y:S02]  /*1eb0*/  F2FP.BF16.F32.PACK_AB R40, R41, R40 ;  /* 0x000000282928723e */ /* 0x000fe400000010ff */
[----:B------:R-:W-:Y:S01]  /*1ec0*/  F2FP.BF16.F32.PACK_AB R65, R67, R66 ;  /* 0x000000424341723e */ /* 0x000fe200000010ff */
[----:B------:R-:W-:Y:S01]  /*1ed0*/  STSM.16.M88.4 [R2], R32 ;  /* 0x0000002002007844 */ /* 0x000fe20000000200 */
[----:B------:R-:W-:-:S02]  /*1ee0*/  F2FP.BF16.F32.PACK_AB R41, R43, R42 ;  /* 0x0000002a2b29723e */ /* 0x000fc400000010ff */
[----:B------:R-:W-:Y:S02]  /*1ef0*/  F2FP.BF16.F32.PACK_AB R66, R69, R68 ;  /* 0x000000444542723e */ /* 0x000fe400000010ff */
[----:B------:R-:W-:Y:S02]  /*1f00*/  F2FP.BF16.F32.PACK_AB R67, R71, R70 ;  /* 0x000000464743723e */ /* 0x000fe400000010ff */
[----:B------:R-:W-:Y:S02]  /*1f10*/  F2FP.BF16.F32.PACK_AB R72, R73, R72 ;  /* 0x000000484948723e */ /* 0x000fe400000010ff */
[----:B------:R-:W-:Y:S01]  /*1f20*/  F2FP.BF16.F32.PACK_AB R42, R45, R44 ;  /* 0x0000002c2d2a723e */ /* 0x000fe200000010ff */
[----:B------:R-:W-:Y:S01]  /*1f30*/  STSM.16.M88.4 [R2+0x2000], R64 ;  /* 0x0020004002007844 */ /* 0x000fe20000000200 */
[----:B------:R-:W-:Y:S02]  /*1f40*/  F2FP.BF16.F32.PACK_AB R43, R47, R46 ;  /* 0x0000002e2f2b723e */ /* 0x000fe400000010ff */
[----:B------:R-:W-:-:S02]  /*1f50*/  F2FP.BF16.F32.PACK_AB R48, R49, R48 ;  /* 0x000000303130723e */ /* 0x000fc400000010ff */
[----:B------:R-:W-:Y:S01]  /*1f60*/  F2FP.BF16.F32.PACK_AB R73, R75, R74 ;  /* 0x0000004a4b49723e */ /* 0x000fe200000010ff */
[----:B------:R-:W-:Y:S01]  /*1f70*/  STSM.16.M88.4 [R4], R40 ;  /* 0x0000002804007844 */ /* 0x000fe20000000200 */
[----:B------:R-:W-:Y:S02]  /*1f80*/  F2FP.BF16.F32.PACK_AB R49, R51, R50 ;  /* 0x000000323331723e */ /* 0x000fe400000010ff */
[----:B------:R-:W-:Y:S02]  /*1f90*/  F2FP.BF16.F32.PACK_AB R74, R77, R76 ;  /* 0x0000004c4d4a723e */ /* 0x000fe400000010ff */
[----:B------:R-:W-:Y:S02]  /*1fa0*/  F2FP.BF16.F32.PACK_AB R75, R79, R78 ;  /* 0x0000004e4f4b723e */ /* 0x000fe400000010ff */
[----:B------:R-:W-:Y:S02]  /*1fb0*/  F2FP.BF16.F32.PACK_AB R80, R81, R80 ;  /* 0x000000505150723e */ /* 0x000fe400000010ff */
[----:B------:R-:W-:Y:S01]  /*1fc0*/  F2FP.BF16.F32.PACK_AB R50, R53, R52 ;  /* 0x000000343532723e */ /* 0x000fe200000010ff */
[----:B------:R-:W-:Y:S01]  /*1fd0*/  STSM.16.M88.4 [R4+0x2000], R72 ;  /* 0x0020004804007844 */ /* 0x000fe20000000200 */
[----:B------:R-:W-:-:S02]  /*1fe0*/  F2FP.BF16.F32.PACK_AB R51, R55, R54 ;  /* 0x000000363733723e */ /* 0x000fc400000010ff */
[----:B------:R-:W-:Y:S02]  /*1ff0*/  F2FP.BF16.F32.PACK_AB R81, R83, R82 ;  /* 0x000000525351723e */ /* 0x000fe400000010ff */
[----:B------:R-:W-:Y:S01]  /*2000*/  F2FP.BF16.F32.PACK_AB R82, R85, R84 ;  /* 0x000000545552723e */ /* 0x000fe200000010ff */
[----:B------:R-:W-:Y:S01]  /*2010*/  STSM.16.M88.4 [R3], R48 ;  /* 0x0000003003007844 */ /* 0x000fe20000000200 */
[----:B------:R-:W-:Y:S02]  /*2020*/  F2FP.BF16.F32.PACK_AB R83, R87, R86 ;  /* 0x000000565753723e */ /* 0x000fe400000010ff */
[----:B------:R-:W-:-:S03]  /*2030*/  ISETP.LT.U32.AND P0, PT, R6, 0x80, P0 ;  /* 0x000000800600780c */ /* 0x000fc60000701070 */
[----:B------:R-:W-:Y:S01]  /*2040*/  STSM.16.M88.4 [R3+0x2000], R80 ;  /* 0x0020005003007844 */ /* 0x000fe20000000200 */
[----:B------:R1:W-:Y:S06]  /*2050*/  MEMBAR.ALL.CTA ;  /* 0x0000000000007992 */ /* 0x0003ec0000008000 */
[----:B-1----:R-:W1:Y:S03]  /*2060*/  FENCE.VIEW.ASYNC.S ;  /* 0x00000000000073c6 */ /* 0x002e660000000000 */
[----:B-1----:R-:W-:Y:S01]  /*2070*/  VOTEU.ANY UP0, P0 ;  /* 0x00000000003f7886 */ /* 0x002fe20000000100 */
[----:B------:R-:W-:-:S04]  /*2080*/  VOTEU.ANY UP1, P0 ;  /* 0x00000000003f7886 */ /* 0x000fc80000020100 */
[----:B---3--:R-:W-:Y:S01]  /*2090*/  @UP0 UMOV UR4, UR50 ;  /* 0x0000003200040c82 */ /* 0x008fe20008000000 */
[----:B------:R-:W-:Y:S01]  /*20a0*/  @UP0 UMOV UR5, UR51 ;  /* 0x0000003300050c82 */ /* 0x000fe20008000000 */
[----:B------:R-:W-:Y:S06]  /*20b0*/  BAR.SYNC.DEFER_BLOCKING 0x0 ;  /* 0x0000000000007b1d */ /* 0x000fec0000010000 */
[----:B------:R1:W-:Y:S01]  /*20c0*/  @UP1 UTMASTG.2D [UR8], [UR4] ;  /* 0x00000008040013b5 */ /* 0x0003e20008008000 */
[----:B------:R0:W-:Y:S01]  /*20d0*/  UTMACMDFLUSH ;  /* 0x00000000000079b7 */ /* 0x0001e20000000000 */
[----:B------:R-:W-:-:S04]  /*20e0*/  DEPBAR.LE SB0, 0x0 ;  /* 0x000080000000791a */ /* 0x000fc80000000000 */
[----:B------:R-:W-:Y:S06]  /*20f0*/  BAR.SYNC.DEFER_BLOCKING 0x0 ;  /* 0x0000000000007b1d */ /* 0x000fec0000010000 */
[----:B-1----:R-:W-:Y:S05]  /*2100*/  EXIT ;  /* 0x000000000000794d */ /* 0x002fea0003800000 */
.L_x_48:
[----:B------:R-:W1:Y:S02]  /*2110*/  SYNCS.PHASECHK.TRANS64.TRYWAIT P0, [UR16+0x14000], R2 ;  /* 0x01400002ff0075a7 */ /* 0x000e640008000150 */
[----:B-1----:R-:W-:Y:S05]  /*2120*/  @!P0 BRA `(.L_x_48) ;  /* 0xfffffffc00f88947 */ /* 0x002fea000383ffff */
[----:B------:R-:W-:Y:S05]  /*2130*/  BRA `(.L_x_50) ;  /* 0xfffffff800487947 */ /* 0x000fea000383ffff */
.L_x_51:
[----:B------:R-:W-:-:S00]  /*2140*/  BRA `(.L_x_51) ;  /* 0xfffffffc00fc7947 */ /* 0x000fc0000383ffff */
[----:B------:R-:W-:-:S00]  /*2150*/  NOP ;  /* 0x0000000000007918 */ /* 0x000fc00000000000 */
        /* <DEDUP_REMOVED lines=10> */
.L_x_52:


//--------------------- .nv.shared.gluon_wgmma    --------------------------
	.section	.nv.shared.gluon_wgmma,"aw",@nobits
	.sectionflags	@""
	.align	16
	.zero		1024


//--------------------- .nv.shared.reserved.0     --------------------------
	.section	.nv.shared.reserved.0,"aw",@nobits
	.weak		__nv_reservedSMEM_offset_0_alias
	.size		__nv_reservedSMEM_offset_0_alias, 0, 0
	.other		__nv_reservedSMEM_offset_0_alias,@"STO_CUDA_RESERVED_SHARED STV_DEFAULT"
__nv_reservedSMEM_offset_0_alias:
	.zero		0


//--------------------- .nv.constant0.gluon_wgmma --------------------------
	.section	.nv.constant0.gluon_wgmma,"a",@progbits
	.sectionflags	@""
	.align	4
.nv.constant0.gluon_wgmma:
	.zero		608


//--------------------- SYMBOLS --------------------------

	.type		.nv.reservedSmem.offset0,@object
	.size		.nv.reservedSmem.offset0,0x4
